//
// Generated by NVIDIA NVVM Compiler
//
// Compiler Build ID: CL-36424714
// Cuda compilation tools, release 13.0, V13.0.88
// Based on NVVM 20.0.0
//

.version 9.0
.target sm_100
.address_size 64

	// .globl	_Z14assignClustersPKfmmS0_mPiS1_
.extern .shared .align 16 .b8 shared_sums[];

.visible .entry _Z14assignClustersPKfmmS0_mPiS1_(
	.param .u64 .ptr .align 1 _Z14assignClustersPKfmmS0_mPiS1__param_0,
	.param .u64 _Z14assignClustersPKfmmS0_mPiS1__param_1,
	.param .u64 _Z14assignClustersPKfmmS0_mPiS1__param_2,
	.param .u64 .ptr .align 1 _Z14assignClustersPKfmmS0_mPiS1__param_3,
	.param .u64 _Z14assignClustersPKfmmS0_mPiS1__param_4,
	.param .u64 .ptr .align 1 _Z14assignClustersPKfmmS0_mPiS1__param_5,
	.param .u64 .ptr .align 1 _Z14assignClustersPKfmmS0_mPiS1__param_6
)
{
	.reg .pred 	%p<19>;
	.reg .b32 	%r<35>;
	.reg .b32 	%f<96>;
	.reg .b64 	%rd<127>;

	ld.param.u64 	%rd38, [_Z14assignClustersPKfmmS0_mPiS1__param_0];
	ld.param.u64 	%rd33, [_Z14assignClustersPKfmmS0_mPiS1__param_1];
	ld.param.u64 	%rd34, [_Z14assignClustersPKfmmS0_mPiS1__param_2];
	ld.param.u64 	%rd39, [_Z14assignClustersPKfmmS0_mPiS1__param_3];
	ld.param.u64 	%rd35, [_Z14assignClustersPKfmmS0_mPiS1__param_4];
	ld.param.u64 	%rd37, [_Z14assignClustersPKfmmS0_mPiS1__param_6];
	cvta.to.global.u64 	%rd1, %rd39;
	cvta.to.global.u64 	%rd2, %rd38;
	mov.u32 	%r15, %ctaid.x;
	mov.u32 	%r16, %ntid.x;
	mov.u32 	%r17, %tid.x;
	mad.lo.s32 	%r18, %r15, %r16, %r17;
	cvt.s64.s32 	%rd3, %r18;
	setp.le.u64 	%p1, %rd33, %rd3;
	@%p1 bra 	$L__BB0_22;
	setp.eq.s64 	%p2, %rd35, 0;
	mov.b32 	%r34, 0;
	@%p2 bra 	$L__BB0_21;
	setp.ne.s64 	%p3, %rd34, 0;
	@%p3 bra 	$L__BB0_8;
	and.b64  	%rd119, %rd35, 3;
	setp.lt.u64 	%p13, %rd35, 4;
	mov.f32 	%f85, 0f7F7FFFFF;
	mov.b32 	%r29, 0;
	mov.u32 	%r34, %r29;
	@%p13 bra 	$L__BB0_6;
	and.b64  	%rd118, %rd35, -4;
	mov.f32 	%f85, 0f7F7FFFFF;
	mov.b32 	%r29, 0;
$L__BB0_5:
	setp.gt.f32 	%p14, %f85, 0f00000000;
	selp.f32 	%f85, 0f00000000, %f85, %p14;
	selp.b32 	%r34, %r29, %r34, %p14;
	add.s32 	%r29, %r29, 4;
	add.s64 	%rd118, %rd118, -4;
	setp.ne.s64 	%p15, %rd118, 0;
	@%p15 bra 	$L__BB0_5;
$L__BB0_6:
	setp.eq.s64 	%p16, %rd119, 0;
	@%p16 bra 	$L__BB0_21;
$L__BB0_7:
	.pragma "nounroll";
	setp.gt.f32 	%p17, %f85, 0f00000000;
	selp.f32 	%f85, 0f00000000, %f85, %p17;
	selp.b32 	%r34, %r29, %r34, %p17;
	add.s32 	%r29, %r29, 1;
	add.s64 	%rd119, %rd119, -1;
	setp.eq.s64 	%p18, %rd119, 0;
	@%p18 bra 	$L__BB0_21;
	bra.uni 	$L__BB0_7;
$L__BB0_8:
	and.b64  	%rd10, %rd34, 7;
	and.b64  	%rd11, %rd34, 3;
	and.b64  	%rd12, %rd34, -8;
	and.b64  	%rd13, %rd34, 1;
	shl.b64 	%rd14, %rd33, 5;
	shl.b64 	%rd15, %rd35, 5;
	shl.b64 	%rd16, %rd33, 2;
	shl.b64 	%rd17, %rd35, 2;
	mov.f32 	%f87, 0f7F7FFFFF;
	mov.b32 	%r34, 0;
	mov.b64 	%rd120, 0;
$L__BB0_9:
	setp.lt.u64 	%p4, %rd34, 8;
	mov.f32 	%f95, 0f00000000;
	mov.b64 	%rd125, 0;
	@%p4 bra 	$L__BB0_12;
	shl.b64 	%rd42, %rd3, 2;
	add.s64 	%rd122, %rd2, %rd42;
	shl.b64 	%rd43, %rd120, 2;
	add.s64 	%rd121, %rd1, %rd43;
	mov.f32 	%f95, 0f00000000;
	mov.u64 	%rd123, %rd12;
$L__BB0_11:
	.pragma "nounroll";
	ld.global.f32 	%f24, [%rd122];
	ld.global.f32 	%f25, [%rd121];
	sub.f32 	%f26, %f24, %f25;
	fma.rn.f32 	%f27, %f26, %f26, %f95;
	add.s64 	%rd44, %rd122, %rd16;
	ld.global.f32 	%f28, [%rd44];
	add.s64 	%rd45, %rd121, %rd17;
	ld.global.f32 	%f29, [%rd45];
	sub.f32 	%f30, %f28, %f29;
	fma.rn.f32 	%f31, %f30, %f30, %f27;
	add.s64 	%rd46, %rd44, %rd16;
	ld.global.f32 	%f32, [%rd46];
	add.s64 	%rd47, %rd45, %rd17;
	ld.global.f32 	%f33, [%rd47];
	sub.f32 	%f34, %f32, %f33;
	fma.rn.f32 	%f35, %f34, %f34, %f31;
	add.s64 	%rd48, %rd46, %rd16;
	ld.global.f32 	%f36, [%rd48];
	add.s64 	%rd49, %rd47, %rd17;
	ld.global.f32 	%f37, [%rd49];
	sub.f32 	%f38, %f36, %f37;
	fma.rn.f32 	%f39, %f38, %f38, %f35;
	add.s64 	%rd50, %rd48, %rd16;
	ld.global.f32 	%f40, [%rd50];
	add.s64 	%rd51, %rd49, %rd17;
	ld.global.f32 	%f41, [%rd51];
	sub.f32 	%f42, %f40, %f41;
	fma.rn.f32 	%f43, %f42, %f42, %f39;
	add.s64 	%rd52, %rd50, %rd16;
	ld.global.f32 	%f44, [%rd52];
	add.s64 	%rd53, %rd51, %rd17;
	ld.global.f32 	%f45, [%rd53];
	sub.f32 	%f46, %f44, %f45;
	fma.rn.f32 	%f47, %f46, %f46, %f43;
	add.s64 	%rd54, %rd52, %rd16;
	ld.global.f32 	%f48, [%rd54];
	add.s64 	%rd55, %rd53, %rd17;
	ld.global.f32 	%f49, [%rd55];
	sub.f32 	%f50, %f48, %f49;
	fma.rn.f32 	%f51, %f50, %f50, %f47;
	add.s64 	%rd56, %rd54, %rd16;
	ld.global.f32 	%f52, [%rd56];
	add.s64 	%rd57, %rd55, %rd17;
	ld.global.f32 	%f53, [%rd57];
	sub.f32 	%f54, %f52, %f53;
	fma.rn.f32 	%f95, %f54, %f54, %f51;
	add.s64 	%rd123, %rd123, -8;
	add.s64 	%rd122, %rd122, %rd14;
	add.s64 	%rd121, %rd121, %rd15;
	setp.ne.s64 	%p5, %rd123, 0;
	mov.u64 	%rd125, %rd12;
	@%p5 bra 	$L__BB0_11;
$L__BB0_12:
	setp.eq.s64 	%p6, %rd10, 0;
	@%p6 bra 	$L__BB0_20;
	add.s64 	%rd58, %rd10, -1;
	setp.lt.u64 	%p7, %rd58, 3;
	@%p7 bra 	$L__BB0_15;
	mad.lo.s64 	%rd59, %rd125, %rd33, %rd3;
	shl.b64 	%rd60, %rd59, 2;
	add.s64 	%rd61, %rd2, %rd60;
	ld.global.f32 	%f56, [%rd61];
	mad.lo.s64 	%rd62, %rd125, %rd35, %rd120;
	shl.b64 	%rd63, %rd62, 2;
	add.s64 	%rd64, %rd1, %rd63;
	ld.global.f32 	%f57, [%rd64];
	sub.f32 	%f58, %f56, %f57;
	fma.rn.f32 	%f59, %f58, %f58, %f95;
	add.s64 	%rd65, %rd125, 1;
	and.b64  	%rd66, %rd65, 4294967295;
	mad.lo.s64 	%rd67, %rd66, %rd33, %rd3;
	shl.b64 	%rd68, %rd67, 2;
	add.s64 	%rd69, %rd2, %rd68;
	ld.global.f32 	%f60, [%rd69];
	mad.lo.s64 	%rd70, %rd66, %rd35, %rd120;
	shl.b64 	%rd71, %rd70, 2;
	add.s64 	%rd72, %rd1, %rd71;
	ld.global.f32 	%f61, [%rd72];
	sub.f32 	%f62, %f60, %f61;
	fma.rn.f32 	%f63, %f62, %f62, %f59;
	add.s64 	%rd73, %rd125, 2;
	and.b64  	%rd74, %rd73, 4294967295;
	mad.lo.s64 	%rd75, %rd74, %rd33, %rd3;
	shl.b64 	%rd76, %rd75, 2;
	add.s64 	%rd77, %rd2, %rd76;
	ld.global.f32 	%f64, [%rd77];
	mad.lo.s64 	%rd78, %rd74, %rd35, %rd120;
	shl.b64 	%rd79, %rd78, 2;
	add.s64 	%rd80, %rd1, %rd79;
	ld.global.f32 	%f65, [%rd80];
	sub.f32 	%f66, %f64, %f65;
	fma.rn.f32 	%f67, %f66, %f66, %f63;
	add.s64 	%rd81, %rd125, 3;
	and.b64  	%rd82, %rd81, 4294967295;
	mad.lo.s64 	%rd83, %rd82, %rd33, %rd3;
	shl.b64 	%rd84, %rd83, 2;
	add.s64 	%rd85, %rd2, %rd84;
	ld.global.f32 	%f68, [%rd85];
	mad.lo.s64 	%rd86, %rd82, %rd35, %rd120;
	shl.b64 	%rd87, %rd86, 2;
	add.s64 	%rd88, %rd1, %rd87;
	ld.global.f32 	%f69, [%rd88];
	sub.f32 	%f70, %f68, %f69;
	fma.rn.f32 	%f95, %f70, %f70, %f67;
	add.s64 	%rd89, %rd125, 4;
	and.b64  	%rd125, %rd89, 4294967295;
$L__BB0_15:
	setp.eq.s64 	%p8, %rd11, 0;
	@%p8 bra 	$L__BB0_20;
	setp.eq.s64 	%p9, %rd11, 1;
	@%p9 bra 	$L__BB0_18;
	mad.lo.s64 	%rd90, %rd125, %rd33, %rd3;
	shl.b64 	%rd91, %rd90, 2;
	add.s64 	%rd92, %rd2, %rd91;
	ld.global.f32 	%f72, [%rd92];
	mad.lo.s64 	%rd93, %rd125, %rd35, %rd120;
	shl.b64 	%rd94, %rd93, 2;
	add.s64 	%rd95, %rd1, %rd94;
	ld.global.f32 	%f73, [%rd95];
	sub.f32 	%f74, %f72, %f73;
	fma.rn.f32 	%f75, %f74, %f74, %f95;
	add.s64 	%rd96, %rd125, 1;
	and.b64  	%rd97, %rd96, 4294967295;
	mad.lo.s64 	%rd98, %rd97, %rd33, %rd3;
	shl.b64 	%rd99, %rd98, 2;
	add.s64 	%rd100, %rd2, %rd99;
	ld.global.f32 	%f76, [%rd100];
	mad.lo.s64 	%rd101, %rd97, %rd35, %rd120;
	shl.b64 	%rd102, %rd101, 2;
	add.s64 	%rd103, %rd1, %rd102;
	ld.global.f32 	%f77, [%rd103];
	sub.f32 	%f78, %f76, %f77;
	fma.rn.f32 	%f95, %f78, %f78, %f75;
	add.s64 	%rd104, %rd125, 2;
	and.b64  	%rd125, %rd104, 4294967295;
$L__BB0_18:
	setp.eq.s64 	%p10, %rd13, 0;
	@%p10 bra 	$L__BB0_20;
	mad.lo.s64 	%rd105, %rd125, %rd33, %rd3;
	shl.b64 	%rd106, %rd105, 2;
	add.s64 	%rd107, %rd2, %rd106;
	ld.global.f32 	%f79, [%rd107];
	mad.lo.s64 	%rd108, %rd125, %rd35, %rd120;
	shl.b64 	%rd109, %rd108, 2;
	add.s64 	%rd110, %rd1, %rd109;
	ld.global.f32 	%f80, [%rd110];
	sub.f32 	%f81, %f79, %f80;
	fma.rn.f32 	%f95, %f81, %f81, %f95;
$L__BB0_20:
	setp.lt.f32 	%p11, %f95, %f87;
	selp.f32 	%f87, %f95, %f87, %p11;
	cvt.u32.u64 	%r21, %rd120;
	selp.b32 	%r34, %r21, %r34, %p11;
	add.s64 	%rd120, %rd120, 1;
	setp.gt.u64 	%p12, %rd35, %rd120;
	@%p12 bra 	$L__BB0_9;
$L__BB0_21:
	ld.param.u64 	%rd117, [_Z14assignClustersPKfmmS0_mPiS1__param_5];
	cvta.to.global.u64 	%rd111, %rd117;
	shl.b64 	%rd112, %rd3, 2;
	add.s64 	%rd113, %rd111, %rd112;
	st.global.u32 	[%rd113], %r34;
	cvta.to.global.u64 	%rd114, %rd37;
	mul.wide.u32 	%rd115, %r34, 4;
	add.s64 	%rd116, %rd114, %rd115;
	atom.global.add.u32 	%r25, [%rd116], 1;
$L__BB0_22:
	ret;

}
	// .globl	_Z15updateCentroidsPKfmmPfmPKiS3_
.visible .entry _Z15updateCentroidsPKfmmPfmPKiS3_(
	.param .u64 .ptr .align 1 _Z15updateCentroidsPKfmmPfmPKiS3__param_0,
	.param .u64 _Z15updateCentroidsPKfmmPfmPKiS3__param_1,
	.param .u64 _Z15updateCentroidsPKfmmPfmPKiS3__param_2,
	.param .u64 .ptr .align 1 _Z15updateCentroidsPKfmmPfmPKiS3__param_3,
	.param .u64 _Z15updateCentroidsPKfmmPfmPKiS3__param_4,
	.param .u64 .ptr .align 1 _Z15updateCentroidsPKfmmPfmPKiS3__param_5,
	.param .u64 .ptr .align 1 _Z15updateCentroidsPKfmmPfmPKiS3__param_6
)
{
	.reg .pred 	%p<12>;
	.reg .b32 	%r<21>;
	.reg .b32 	%f<17>;
	.reg .b64 	%rd<30>;

	ld.param.u64 	%rd9, [_Z15updateCentroidsPKfmmPfmPKiS3__param_0];
	ld.param.u64 	%rd10, [_Z15updateCentroidsPKfmmPfmPKiS3__param_1];
	ld.param.u64 	%rd15, [_Z15updateCentroidsPKfmmPfmPKiS3__param_2];
	ld.param.u64 	%rd11, [_Z15updateCentroidsPKfmmPfmPKiS3__param_3];
	ld.param.u64 	%rd12, [_Z15updateCentroidsPKfmmPfmPKiS3__param_4];
	ld.param.u64 	%rd13, [_Z15updateCentroidsPKfmmPfmPKiS3__param_5];
	ld.param.u64 	%rd14, [_Z15updateCentroidsPKfmmPfmPKiS3__param_6];
	mov.u32 	%r10, %ctaid.x;
	mov.u32 	%r11, %ctaid.y;
	cvt.u64.u32 	%rd1, %r10;
	setp.le.u64 	%p1, %rd12, %rd1;
	cvt.u64.u32 	%rd2, %r11;
	setp.le.u64 	%p2, %rd15, %rd2;
	or.pred  	%p3, %p1, %p2;
	@%p3 bra 	$L__BB1_13;
	mov.u32 	%r1, %tid.x;
	cvt.u64.u32 	%rd29, %r1;
	setp.le.u64 	%p4, %rd10, %rd29;
	mov.f32 	%f15, 0f00000000;
	@%p4 bra 	$L__BB1_6;
	mul.lo.s64 	%rd4, %rd10, %rd2;
	mov.u32 	%r2, %ntid.x;
	cvta.to.global.u64 	%rd5, %rd13;
	cvta.to.global.u64 	%rd6, %rd9;
	mov.f32 	%f15, 0f00000000;
	cvt.u32.u64 	%r13, %rd1;
	mov.u32 	%r19, %r1;
$L__BB1_3:
	shl.b64 	%rd17, %rd29, 2;
	add.s64 	%rd18, %rd5, %rd17;
	ld.global.u32 	%r14, [%rd18];
	setp.ne.s32 	%p5, %r14, %r13;
	@%p5 bra 	$L__BB1_5;
	add.s64 	%rd19, %rd29, %rd4;
	shl.b64 	%rd20, %rd19, 2;
	add.s64 	%rd21, %rd6, %rd20;
	ld.global.f32 	%f7, [%rd21];
	add.f32 	%f15, %f15, %f7;
$L__BB1_5:
	add.s32 	%r19, %r19, %r2;
	cvt.s64.s32 	%rd29, %r19;
	setp.gt.u64 	%p6, %rd10, %rd29;
	@%p6 bra 	$L__BB1_3;
$L__BB1_6:
	shl.b32 	%r15, %r1, 2;
	mov.u32 	%r16, shared_sums;
	add.s32 	%r5, %r16, %r15;
	st.shared.f32 	[%r5], %f15;
	bar.sync 	0;
	mov.u32 	%r20, %ntid.x;
	setp.lt.u32 	%p7, %r20, 2;
	@%p7 bra 	$L__BB1_10;
$L__BB1_7:
	shr.u32 	%r8, %r20, 1;
	setp.ge.u32 	%p8, %r1, %r8;
	@%p8 bra 	$L__BB1_9;
	shl.b32 	%r17, %r8, 2;
	add.s32 	%r18, %r5, %r17;
	ld.shared.f32 	%f8, [%r18];
	ld.shared.f32 	%f9, [%r5];
	add.f32 	%f10, %f8, %f9;
	st.shared.f32 	[%r5], %f10;
$L__BB1_9:
	bar.sync 	0;
	setp.gt.u32 	%p9, %r20, 3;
	mov.u32 	%r20, %r8;
	@%p9 bra 	$L__BB1_7;
$L__BB1_10:
	setp.ne.s32 	%p10, %r1, 0;
	@%p10 bra 	$L__BB1_13;
	cvta.to.global.u64 	%rd22, %rd14;
	shl.b64 	%rd23, %rd1, 2;
	add.s64 	%rd24, %rd22, %rd23;
	ld.global.u32 	%r9, [%rd24];
	setp.lt.s32 	%p11, %r9, 1;
	@%p11 bra 	$L__BB1_13;
	ld.shared.f32 	%f11, [shared_sums];
	cvt.rn.f32.u32 	%f12, %r9;
	div.rn.f32 	%f13, %f11, %f12;
	mad.lo.s64 	%rd25, %rd12, %rd2, %rd1;
	cvta.to.global.u64 	%rd26, %rd11;
	shl.b64 	%rd27, %rd25, 2;
	add.s64 	%rd28, %rd26, %rd27;
	st.global.f32 	[%rd28], %f13;
$L__BB1_13:
	ret;

}


// ===== COMPILED SASS (sm_100) =====

	.target	sm_100

	.elftype	@"ET_EXEC"


//--------------------- .note.nv.tkinfo           --------------------------
	.section	.note.nv.tkinfo,"",@"SHT_NOTE"
	.sectionflags	@"SHF_NOTE_NV_TKINFO"
	.tkinfo
        /*0018*/ 	.word	0x00000002
        /*0030*/ 	.string	""
        /*0030*/ 	.string	"ptxas"
        /*0030*/ 	.string	"Cuda compilation tools, release 13.0, V13.0.88"
        /*0030*/ 	.string	"Build cuda_13.0.r13.0/compiler.36424714_0"
        /*0030*/ 	.string	"-arch sm_100 -m 64 "



//--------------------- .note.nv.cuinfo           --------------------------
	.section	.note.nv.cuinfo,"",@"SHT_NOTE"
	.sectionflags	@"SHF_NOTE_NV_CUINFO"
        /*0018*/ 	.short	0x0002
        /*001a*/ 	.short	0x0064
        /*001c*/ 	.short	0x0082
	.zero		2


//--------------------- .nv.info                  --------------------------
	.section	.nv.info,"",@"SHT_CUDA_INFO"
	.align	4


	//----- nvinfo : EIATTR_REGCOUNT
	.align		4
        /*0000*/ 	.byte	0x04, 0x2f
        /*0002*/ 	.short	(.L_1 - .L_0)
	.align		4
.L_0:
        /*0004*/ 	.word	index@(_Z14assignClustersPKfmmS0_mPiS1_)
        /*0008*/ 	.word	0x00000020


	//----- nvinfo : EIATTR_FRAME_SIZE
	.align		4
.L_1:
        /*000c*/ 	.byte	0x04, 0x11
        /*000e*/ 	.short	(.L_3 - .L_2)
	.align		4
.L_2:
        /*0010*/ 	.word	index@(_Z14assignClustersPKfmmS0_mPiS1_)
        /*0014*/ 	.word	0x00000000


	//----- nvinfo : EIATTR_REGCOUNT
	.align		4
.L_3:
        /*0018*/ 	.byte	0x04, 0x2f
        /*001a*/ 	.short	(.L_5 - .L_4)
	.align		4
.L_4:
        /*001c*/ 	.word	index@(_Z15updateCentroidsPKfmmPfmPKiS3_)
        /*0020*/ 	.word	0x00000010


	//----- nvinfo : EIATTR_FRAME_SIZE
	.align		4
.L_5:
        /*0024*/ 	.byte	0x04, 0x11
        /*0026*/ 	.short	(.L_7 - .L_6)
	.align		4
.L_6:
        /*0028*/ 	.word	index@($__internal_0_$__cuda_sm3x_div_rn_noftz_f32_slowpath)
        /*002c*/ 	.word	0x00000000


	//----- nvinfo : EIATTR_FRAME_SIZE
	.align		4
.L_7:
        /*0030*/ 	.byte	0x04, 0x11
        /*0032*/ 	.short	(.L_9 - .L_8)
	.align		4
.L_8:
        /*0034*/ 	.word	index@(_Z15updateCentroidsPKfmmPfmPKiS3_)
        /*0038*/ 	.word	0x00000000


	//----- nvinfo : EIATTR_MIN_STACK_SIZE
	.align		4
.L_9:
        /*003c*/ 	.byte	0x04, 0x12
        /*003e*/ 	.short	(.L_11 - .L_10)
	.align		4
.L_10:
        /*0040*/ 	.word	index@(_Z15updateCentroidsPKfmmPfmPKiS3_)
        /*0044*/ 	.word	0x00000000


	//----- nvinfo : EIATTR_MIN_STACK_SIZE
	.align		4
.L_11:
        /*0048*/ 	.byte	0x04, 0x12
        /*004a*/ 	.short	(.L_13 - .L_12)
	.align		4
.L_12:
        /*004c*/ 	.word	index@(_Z14assignClustersPKfmmS0_mPiS1_)
        /*0050*/ 	.word	0x00000000
.L_13:


//--------------------- .nv.compat                --------------------------
	.section	.nv.compat,"",@"SHT_CUDA_COMPAT_INFO"
	.align	4
        /*0000*/ 	.byte	0x02, 0x09, 0x00, 0x00, 0x02, 0x02, 0x01, 0x00, 0x02, 0x05, 0x05, 0x00, 0x03, 0x07, 0x01, 0x01
        /*0010*/ 	.byte	0x02, 0x03, 0x00, 0x00, 0x02, 0x06, 0x01, 0x00, 0x04, 0x0b, 0x08, 0x00, 0x01, 0x00, 0x00, 0x00
        /*0020*/ 	.byte	0x00, 0x00, 0x00, 0x00


//--------------------- .nv.info._Z15updateCentroidsPKfmmPfmPKiS3_ --------------------------
	.section	.nv.info._Z15updateCentroidsPKfmmPfmPKiS3_,"",@"SHT_CUDA_INFO"
	.sectionflags	@""
	.align	4


	//----- nvinfo : EIATTR_CUDA_API_VERSION
	.align		4
        /*0000*/ 	.byte	0x04, 0x37
        /*0002*/ 	.short	(.L_15 - .L_14)
.L_14:
        /*0004*/ 	.word	0x00000082


	//----- nvinfo : EIATTR_KPARAM_INFO
	.align		4
.L_15:
        /*0008*/ 	.byte	0x04, 0x17
        /*000a*/ 	.short	(.L_17 - .L_16)
.L_16:
        /*000c*/ 	.word	0x00000000
        /*0010*/ 	.short	0x0006
        /*0012*/ 	.short	0x0030
        /*0014*/ 	.byte	0x00, 0xf5, 0x21, 0x00


	//----- nvinfo : EIATTR_KPARAM_INFO
	.align		4
.L_17:
        /*0018*/ 	.byte	0x04, 0x17
        /*001a*/ 	.short	(.L_19 - .L_18)
.L_18:
        /*001c*/ 	.word	0x00000000
        /*0020*/ 	.short	0x0005
        /*0022*/ 	.short	0x0028
        /*0024*/ 	.byte	0x00, 0xf5, 0x21, 0x00


	//----- nvinfo : EIATTR_KPARAM_INFO
	.align		4
.L_19:
        /*0028*/ 	.byte	0x04, 0x17
        /*002a*/ 	.short	(.L_21 - .L_20)
.L_20:
        /*002c*/ 	.word	0x00000000
        /*0030*/ 	.short	0x0004
        /*0032*/ 	.short	0x0020
        /*0034*/ 	.byte	0x00, 0xf0, 0x21, 0x00


	//----- nvinfo : EIATTR_KPARAM_INFO
	.align		4
.L_21:
        /*0038*/ 	.byte	0x04, 0x17
        /*003a*/ 	.short	(.L_23 - .L_22)
.L_22:
        /*003c*/ 	.word	0x00000000
        /*0040*/ 	.short	0x0003
        /*0042*/ 	.short	0x0018
        /*0044*/ 	.byte	0x00, 0xf5, 0x21, 0x00


	//----- nvinfo : EIATTR_KPARAM_INFO
	.align		4
.L_23:
        /*0048*/ 	.byte	0x04, 0x17
        /*004a*/ 	.short	(.L_25 - .L_24)
.L_24:
        /*004c*/ 	.word	0x00000000
        /*0050*/ 	.short	0x0002
        /*0052*/ 	.short	0x0010
        /*0054*/ 	.byte	0x00, 0xf0, 0x21, 0x00


	//----- nvinfo : EIATTR_KPARAM_INFO
	.align		4
.L_25:
        /*0058*/ 	.byte	0x04, 0x17
        /*005a*/ 	.short	(.L_27 - .L_26)
.L_26:
        /*005c*/ 	.word	0x00000000
        /*0060*/ 	.short	0x0001
        /*0062*/ 	.short	0x0008
        /*0064*/ 	.byte	0x00, 0xf0, 0x21, 0x00


	//----- nvinfo : EIATTR_KPARAM_INFO
	.align		4
.L_27:
        /*0068*/ 	.byte	0x04, 0x17
        /*006a*/ 	.short	(.L_29 - .L_28)
.L_28:
        /*006c*/ 	.word	0x00000000
        /*0070*/ 	.short	0x0000
        /*0072*/ 	.short	0x0000
        /*0074*/ 	.byte	0x00, 0xf5, 0x21, 0x00


	//----- nvinfo : EIATTR_SPARSE_MMA_MASK
	.align		4
.L_29:
        /*0078*/ 	.byte	0x03, 0x50
        /*007a*/ 	.short	0x0000


	//----- nvinfo : EIATTR_MAXREG_COUNT
	.align		4
        /*007c*/ 	.byte	0x03, 0x1b
        /*007e*/ 	.short	0x00ff


	//----- nvinfo : EIATTR_NUM_BARRIERS
	.align		4
        /*0080*/ 	.byte	0x02, 0x4c
        /*0082*/ 	.byte	0x01
	.zero		1


	//----- nvinfo : EIATTR_MERCURY_ISA_VERSION
	.align		4
        /*0084*/ 	.byte	0x03, 0x5f
        /*0086*/ 	.short	0x0101


	//----- nvinfo : EIATTR_VRC_CTA_INIT_COUNT
	.align		4
        /*0088*/ 	.byte	0x02, 0x4a
	.zero		1
	.zero		1


	//----- nvinfo : EIATTR_EXIT_INSTR_OFFSETS
	.align		4
        /*008c*/ 	.byte	0x04, 0x1c
        /*008e*/ 	.short	(.L_31 - .L_30)


	//   ....[0]....
.L_30:
        /*0090*/ 	.word	0x00000090


	//   ....[1]....
        /*0094*/ 	.word	0x00000420


	//   ....[2]....
        /*0098*/ 	.word	0x000004a0


	//   ....[3]....
        /*009c*/ 	.word	0x00000650


	//----- nvinfo : EIATTR_CRS_STACK_SIZE
	.align		4
.L_31:
        /*00a0*/ 	.byte	0x04, 0x1e
        /*00a2*/ 	.short	(.L_33 - .L_32)
.L_32:
        /*00a4*/ 	.word	0x00000000


	//----- nvinfo : EIATTR_CBANK_PARAM_SIZE
	.align		4
.L_33:
        /*00a8*/ 	.byte	0x03, 0x19
        /*00aa*/ 	.short	0x0038


	//----- nvinfo : EIATTR_PARAM_CBANK
	.align		4
        /*00ac*/ 	.byte	0x04, 0x0a
        /*00ae*/ 	.short	(.L_35 - .L_34)
	.align		4
.L_34:
        /*00b0*/ 	.word	index@(.nv.constant0._Z15updateCentroidsPKfmmPfmPKiS3_)
        /*00b4*/ 	.short	0x0380
        /*00b6*/ 	.short	0x0038


	//----- nvinfo : EIATTR_SW_WAR
	.align		4
.L_35:
        /*00b8*/ 	.byte	0x04, 0x36
        /*00ba*/ 	.short	(.L_37 - .L_36)
.L_36:
        /*00bc*/ 	.word	0x00000008
.L_37:


//--------------------- .nv.info._Z14assignClustersPKfmmS0_mPiS1_ --------------------------
	.section	.nv.info._Z14assignClustersPKfmmS0_mPiS1_,"",@"SHT_CUDA_INFO"
	.sectionflags	@""
	.align	4


	//----- nvinfo : EIATTR_CUDA_API_VERSION
	.align		4
        /*0000*/ 	.byte	0x04, 0x37
        /*0002*/ 	.short	(.L_39 - .L_38)
.L_38:
        /*0004*/ 	.word	0x00000082


	//----- nvinfo : EIATTR_KPARAM_INFO
	.align		4
.L_39:
        /*0008*/ 	.byte	0x04, 0x17
        /*000a*/ 	.short	(.L_41 - .L_40)
.L_40:
        /*000c*/ 	.word	0x00000000
        /*0010*/ 	.short	0x0006
        /*0012*/ 	.short	0x0030
        /*0014*/ 	.byte	0x00, 0xf5, 0x21, 0x00


	//----- nvinfo : EIATTR_KPARAM_INFO
	.align		4
.L_41:
        /*0018*/ 	.byte	0x04, 0x17
        /*001a*/ 	.short	(.L_43 - .L_42)
.L_42:
        /*001c*/ 	.word	0x00000000
        /*0020*/ 	.short	0x0005
        /*0022*/ 	.short	0x0028
        /*0024*/ 	.byte	0x00, 0xf5, 0x21, 0x00


	//----- nvinfo : EIATTR_KPARAM_INFO
	.align		4
.L_43:
        /*0028*/ 	.byte	0x04, 0x17
        /*002a*/ 	.short	(.L_45 - .L_44)
.L_44:
        /*002c*/ 	.word	0x00000000
        /*0030*/ 	.short	0x0004
        /*0032*/ 	.short	0x0020
        /*0034*/ 	.byte	0x00, 0xf0, 0x21, 0x00


	//----- nvinfo : EIATTR_KPARAM_INFO
	.align		4
.L_45:
        /*0038*/ 	.byte	0x04, 0x17
        /*003a*/ 	.short	(.L_47 - .L_46)
.L_46:
        /*003c*/ 	.word	0x00000000
        /*0040*/ 	.short	0x0003
        /*0042*/ 	.short	0x0018
        /*0044*/ 	.byte	0x00, 0xf5, 0x21, 0x00


	//----- nvinfo : EIATTR_KPARAM_INFO
	.align		4
.L_47:
        /*0048*/ 	.byte	0x04, 0x17
        /*004a*/ 	.short	(.L_49 - .L_48)
.L_48:
        /*004c*/ 	.word	0x00000000
        /*0050*/ 	.short	0x0002
        /*0052*/ 	.short	0x0010
        /*0054*/ 	.byte	0x00, 0xf0, 0x21, 0x00


	//----- nvinfo : EIATTR_KPARAM_INFO
	.align		4
.L_49:
        /*0058*/ 	.byte	0x04, 0x17
        /*005a*/ 	.short	(.L_51 - .L_50)
.L_50:
        /*005c*/ 	.word	0x00000000
        /*0060*/ 	.short	0x0001
        /*0062*/ 	.short	0x0008
        /*0064*/ 	.byte	0x00, 0xf0, 0x21, 0x00


	//----- nvinfo : EIATTR_KPARAM_INFO
	.align		4
.L_51:
        /*0068*/ 	.byte	0x04, 0x17
        /*006a*/ 	.short	(.L_53 - .L_52)
.L_52:
        /*006c*/ 	.word	0x00000000
        /*0070*/ 	.short	0x0000
        /*0072*/ 	.short	0x0000
        /*0074*/ 	.byte	0x00, 0xf5, 0x21, 0x00


	//----- nvinfo : EIATTR_SPARSE_MMA_MASK
	.align		4
.L_53:
        /*0078*/ 	.byte	0x03, 0x50
        /*007a*/ 	.short	0x0000


	//----- nvinfo : EIATTR_MAXREG_COUNT
	.align		4
        /*007c*/ 	.byte	0x03, 0x1b
        /*007e*/ 	.short	0x00ff


	//----- nvinfo : EIATTR_MERCURY_ISA_VERSION
	.align		4
        /*0080*/ 	.byte	0x03, 0x5f
        /*0082*/ 	.short	0x0101


	//----- nvinfo : EIATTR_VRC_CTA_INIT_COUNT
	.align		4
        /*0084*/ 	.byte	0x02, 0x4a
	.zero		1
	.zero		1


	//----- nvinfo : EIATTR_EXIT_INSTR_OFFSETS
	.align		4
        /*0088*/ 	.byte	0x04, 0x1c
        /*008a*/ 	.short	(.L_55 - .L_54)


	//   ....[0]....
.L_54:
        /*008c*/ 	.word	0x00000090


	//   ....[1]....
        /*0090*/ 	.word	0x000018f0


	//----- nvinfo : EIATTR_CBANK_PARAM_SIZE
	.align		4
.L_55:
        /*0094*/ 	.byte	0x03, 0x19
        /*0096*/ 	.short	0x0038


	//----- nvinfo : EIATTR_PARAM_CBANK
	.align		4
        /*0098*/ 	.byte	0x04, 0x0a
        /*009a*/ 	.short	(.L_57 - .L_56)
	.align		4
.L_56:
        /*009c*/ 	.word	index@(.nv.constant0._Z14assignClustersPKfmmS0_mPiS1_)
        /*00a0*/ 	.short	0x0380
        /*00a2*/ 	.short	0x0038


	//----- nvinfo : EIATTR_SW_WAR
	.align		4
.L_57:
        /*00a4*/ 	.byte	0x04, 0x36
        /*00a6*/ 	.short	(.L_59 - .L_58)
.L_58:
        /*00a8*/ 	.word	0x00000008
.L_59:


//--------------------- .nv.callgraph             --------------------------
	.section	.nv.callgraph,"",@"SHT_CUDA_CALLGRAPH"
	.align	4
	.sectionentsize	8
	.align		4
        /*0000*/ 	.word	0x00000000
	.align		4
        /*0004*/ 	.word	0xffffffff
	.align		4
        /*0008*/ 	.word	0x00000000
	.align		4
        /*000c*/ 	.word	0xfffffffe
	.align		4
        /*0010*/ 	.word	0x00000000
	.align		4
        /*0014*/ 	.word	0xfffffffd
	.align		4
        /*0018*/ 	.word	0x00000000
	.align		4
        /*001c*/ 	.word	0xfffffffc


//--------------------- .text._Z15updateCentroidsPKfmmPfmPKiS3_ --------------------------
	.section	.text._Z15updateCentroidsPKfmmPfmPKiS3_,"ax",@progbits
	.align	128
        .global         _Z15updateCentroidsPKfmmPfmPKiS3_
        .type           _Z15updateCentroidsPKfmmPfmPKiS3_,@function
        .size           _Z15updateCentroidsPKfmmPfmPKiS3_,(.L_x_30 - _Z15updateCentroidsPKfmmPfmPKiS3_)
        .other          _Z15updateCentroidsPKfmmPfmPKiS3_,@"STO_CUDA_ENTRY STV_DEFAULT"
_Z15updateCentroidsPKfmmPfmPKiS3_:
.text._Z15updateCentroidsPKfmmPfmPKiS3_:
[----:B------:R-:W-:Y:S08]  /*0000*/  LDC R1, c[0x0][0x37c] ;  /* 0x0000df00ff017b82 */ /* 0x000ff00000000800 */
[----:B------:R-:W0:Y:S08]  /*0010*/  S2UR UR12, SR_CTAID.Y ;  /* 0x00000000000c79c3 */ /* 0x000e300000002600 */
[----:B------:R-:W0:Y:S08]  /*0020*/  LDC.64 R2, c[0x0][0x390] ;  /* 0x0000e400ff027b82 */ /* 0x000e300000000a00 */
[----:B------:R-:W1:Y:S08]  /*0030*/  S2UR UR6, SR_CTAID.X ;  /* 0x00000000000679c3 */ /* 0x000e700000002500 */
[----:B------:R-:W1:Y:S01]  /*0040*/  LDC.64 R4, c[0x0][0x3a0] ;  /* 0x0000e800ff047b82 */ /* 0x000e620000000a00 */
[----:B0-----:R-:W-:-:S04]  /*0050*/  ISETP.LE.U32.AND P0, PT, R2, UR12, PT ;  /* 0x0000000c02007c0c */ /* 0x001fc8000bf03070 */
[----:B------:R-:W-:Y:S02]  /*0060*/  ISETP.GE.U32.AND.EX P0, PT, RZ, R3, PT, P0 ;  /* 0x00000003ff00720c */ /* 0x000fe40003f06100 */
[----:B-1----:R-:W-:-:S04]  /*0070*/  ISETP.LE.U32.AND P1, PT, R4, UR6, PT ;  /* 0x0000000604007c0c */ /* 0x002fc8000bf23070 */
[----:B------:R-:W-:-:S13]  /*0080*/  ISETP.GE.U32.OR.EX P0, PT, RZ, R5, P0, P1 ;  /* 0x00000005ff00720c */ /* 0x000fda0000706510 */
[----:B------:R-:W-:Y:S05]  /*0090*/  @P0 EXIT ;  /* 0x000000000000094d */ /* 0x000fea0003800000 */
[----:B------:R-:W0:Y:S01]  /*00a0*/  S2R R9, SR_TID.X ;  /* 0x0000000000097919 */ /* 0x000e220000002100 */
[----:B------:R-:W0:Y:S01]  /*00b0*/  LDCU.64 UR4, c[0x0][0x388] ;  /* 0x00007100ff0477ac */ /* 0x000e220008000a00 */
[----:B------:R-:W-:Y:S01]  /*00c0*/  BSSY.RECONVERGENT B0, `(.L_x_0) ;  /* 0x000001f000007945 */ /* 0x000fe20003800200 */
[----:B------:R-:W-:Y:S01]  /*00d0*/  IMAD.MOV.U32 R0, RZ, RZ, RZ ;  /* 0x000000ffff007224 */ /* 0x000fe200078e00ff */
[----:B------:R-:W1:Y:S01]  /*00e0*/  LDCU.64 UR14, c[0x0][0x358] ;  /* 0x00006b00ff0e77ac */ /* 0x000e620008000a00 */
[----:B------:R-:W2:Y:S01]  /*00f0*/  LDCU.64 UR8, c[0x0][0x388] ;  /* 0x00007100ff0877ac */ /* 0x000ea20008000a00 */
[----:B0-----:R-:W-:-:S04]  /*0100*/  ISETP.GE.U32.AND P0, PT, R9, UR4, PT ;  /* 0x0000000409007c0c */ /* 0x001fc8000bf06070 */
[----:B------:R-:W-:Y:S01]  /*0110*/  ISETP.GE.U32.AND.EX P0, PT, RZ, UR5, PT, P0 ;  /* 0x00000005ff007c0c */ /* 0x000fe2000bf06100 */
[----:B------:R-:W0:-:S12]  /*0120*/  LDCU.64 UR4, c[0x0][0x3a8] ;  /* 0x00007500ff0477ac */ /* 0x000e180008000a00 */
[----:B-12---:R-:W-:Y:S05]  /*0130*/  @P0 BRA `(.L_x_1) ;  /* 0x00000000005c0947 */ /* 0x006fea0003800000 */
[----:B------:R-:W1:Y:S01]  /*0140*/  LDC R11, c[0x0][0x360] ;  /* 0x0000d800ff0b7b82 */ /* 0x000e620000000800 */
[--C-:B------:R-:W-:Y:S02]  /*0150*/  IMAD.MOV.U32 R4, RZ, RZ, R9.reuse ;  /* 0x000000ffff047224 */ /* 0x100fe400078e0009 */
[----:B------:R-:W-:Y:S02]  /*0160*/  IMAD.MOV.U32 R5, RZ, RZ, RZ ;  /* 0x000000ffff057224 */ /* 0x000fe400078e00ff */
[----:B------:R-:W-:Y:S02]  /*0170*/  IMAD.MOV.U32 R0, RZ, RZ, RZ ;  /* 0x000000ffff007224 */ /* 0x000fe400078e00ff */
[----:B------:R-:W-:-:S07]  /*0180*/  IMAD.MOV.U32 R8, RZ, RZ, R9 ;  /* 0x000000ffff087224 */ /* 0x000fce00078e0009 */
.L_x_2:
[C---:B0-----:R-:W-:Y:S01]  /*0190*/  LEA R2, P0, R4.reuse, UR4, 0x2 ;  /* 0x0000000404027c11 */ /* 0x041fe2000f8010ff */
[----:B------:R-:W0:Y:S03]  /*01a0*/  LDC.64 R12, c[0x0][0x388] ;  /* 0x0000e200ff0c7b82 */ /* 0x000e260000000a00 */
[----:B------:R-:W-:-:S05]  /*01b0*/  LEA.HI.X R3, R4, UR5, R5, 0x2, P0 ;  /* 0x0000000504037c11 */ /* 0x000fca00080f1405 */
[----:B------:R-:W2:Y:S01]  /*01c0*/  LDG.E R2, desc[UR14][R2.64] ;  /* 0x0000000e02027981 */ /* 0x000ea2000c1e1900 */
[----:B------:R-:W3:Y:S01]  /*01d0*/  LDC.64 R6, c[0x0][0x380] ;  /* 0x0000e000ff067b82 */ /* 0x000ee20000000a00 */
[----:B--2---:R-:W-:-:S13]  /*01e0*/  ISETP.NE.AND P1, PT, R2, UR6, PT ;  /* 0x0000000602007c0c */ /* 0x004fda000bf25270 */
[----:B0-----:R-:W-:-:S04]  /*01f0*/  @!P1 IMAD.WIDE.U32 R4, R12, UR12, R4 ;  /* 0x0000000c0c049c25 */ /* 0x001fc8000f8e0004 */
[----:B------:R-:W-:Y:S01]  /*0200*/  @!P1 IMAD R5, R13, UR12, R5 ;  /* 0x0000000c0d059c24 */ /* 0x000fe2000f8e0205 */
[----:B---3--:R-:W-:-:S04]  /*0210*/  @!P1 LEA R6, P0, R4, R6, 0x2 ;  /* 0x0000000604069211 */ /* 0x008fc800078010ff */
[----:B------:R-:W-:-:S06]  /*0220*/  @!P1 LEA.HI.X R7, R4, R7, R5, 0x2, P0 ;  /* 0x0000000704079211 */ /* 0x000fcc00000f1405 */
[----:B------:R-:W2:Y:S01]  /*0230*/  @!P1 LDG.E R7, desc[UR14][R6.64] ;  /* 0x0000000e06079981 */ /* 0x000ea2000c1e1900 */
[----:B-1----:R-:W-:-:S04]  /*0240*/  IMAD.IADD R4, R11, 0x1, R8 ;  /* 0x000000010b047824 */ /* 0x002fc800078e0208 */
[--C-:B------:R-:W-:Y:S01]  /*0250*/  IMAD.MOV.U32 R8, RZ, RZ, R4.reuse ;  /* 0x000000ffff087224 */ /* 0x100fe200078e0004 */
[----:B------:R-:W-:Y:S02]  /*0260*/  ISETP.GE.U32.AND P0, PT, R4, UR8, PT ;  /* 0x0000000804007c0c */ /* 0x000fe4000bf06070 */
[----:B------:R-:W-:-:S04]  /*0270*/  SHF.R.S32.HI R5, RZ, 0x1f, R4 ;  /* 0x0000001fff057819 */ /* 0x000fc80000011404 */
[----:B------:R-:W-:Y:S01]  /*0280*/  ISETP.GE.U32.AND.EX P0, PT, R5, UR9, PT, P0 ;  /* 0x0000000905007c0c */ /* 0x000fe2000bf06100 */
[----:B--2---:R-:W-:-:S12]  /*0290*/  @!P1 FADD R0, R0, R7 ;  /* 0x0000000700009221 */ /* 0x004fd80000000000 */
[----:B------:R-:W-:Y:S05]  /*02a0*/  @!P0 BRA `(.L_x_2) ;  /* 0xfffffffc00b88947 */ /* 0x000fea000383ffff */
.L_x_1:
[----:B0-----:R-:W-:Y:S05]  /*02b0*/  BSYNC.RECONVERGENT B0 ;  /* 0x0000000000007941 */ /* 0x001fea0003800200 */
.L_x_0:
[----:B------:R-:W0:Y:S01]  /*02c0*/  S2UR UR5, SR_CgaCtaId ;  /* 0x00000000000579c3 */ /* 0x000e220000008800 */
[----:B------:R-:W-:Y:S01]  /*02d0*/  UMOV UR4, 0x400 ;  /* 0x0000040000047882 */ /* 0x000fe20000000000 */
[----:B------:R-:W1:Y:S01]  /*02e0*/  LDCU UR7, c[0x0][0x360] ;  /* 0x00006c00ff0777ac */ /* 0x000e620008000800 */
[----:B------:R-:W-:Y:S01]  /*02f0*/  ISETP.NE.AND P1, PT, R9, RZ, PT ;  /* 0x000000ff0900720c */ /* 0x000fe20003f25270 */
[----:B-1----:R-:W-:Y:S02]  /*0300*/  UISETP.GE.U32.AND UP0, UPT, UR7, 0x2, UPT ;  /* 0x000000020700788c */ /* 0x002fe4000bf06070 */
[----:B0-----:R-:W-:-:S06]  /*0310*/  ULEA UR4, UR5, UR4, 0x18 ;  /* 0x0000000405047291 */ /* 0x001fcc000f8ec0ff */
[----:B------:R-:W-:-:S05]  /*0320*/  LEA R3, R9, UR4, 0x2 ;  /* 0x0000000409037c11 */ /* 0x000fca000f8e10ff */
[----:B------:R0:W-:Y:S01]  /*0330*/  STS [R3], R0 ;  /* 0x0000000003007388 */ /* 0x0001e20000000800 */
[----:B------:R-:W-:Y:S06]  /*0340*/  BAR.SYNC.DEFER_BLOCKING 0x0 ;  /* 0x0000000000007b1d */ /* 0x000fec0000010000 */
[----:B------:R-:W-:Y:S05]  /*0350*/  BRA.U !UP0, `(.L_x_3) ;  /* 0x0000000108307547 */ /* 0x000fea000b800000 */
[----:B0-----:R-:W-:-:S07]  /*0360*/  IMAD.U32 R0, RZ, RZ, UR7 ;  /* 0x00000007ff007e24 */ /* 0x001fce000f8e00ff */
.L_x_4:
[----:B------:R-:W-:-:S04]  /*0370*/  SHF.R.U32.HI R6, RZ, 0x1, R0 ;  /* 0x00000001ff067819 */ /* 0x000fc80000011600 */
[----:B------:R-:W-:-:S13]  /*0380*/  ISETP.GE.U32.AND P0, PT, R9, R6, PT ;  /* 0x000000060900720c */ /* 0x000fda0003f06070 */
[----:B------:R-:W-:Y:S01]  /*0390*/  @!P0 IMAD R2, R6, 0x4, R3 ;  /* 0x0000000406028824 */ /* 0x000fe200078e0203 */
[----:B------:R-:W-:Y:S05]  /*03a0*/  @!P0 LDS R5, [R3] ;  /* 0x0000000003058984 */ /* 0x000fea0000000800 */
[----:B------:R-:W0:Y:S02]  /*03b0*/  @!P0 LDS R2, [R2] ;  /* 0x0000000002028984 */ /* 0x000e240000000800 */
[----:B0-----:R-:W-:-:S05]  /*03c0*/  @!P0 FADD R4, R2, R5 ;  /* 0x0000000502048221 */ /* 0x001fca0000000000 */
[----:B------:R1:W-:Y:S01]  /*03d0*/  @!P0 STS [R3], R4 ;  /* 0x0000000403008388 */ /* 0x0003e20000000800 */
[----:B------:R-:W-:Y:S01]  /*03e0*/  BAR.SYNC.DEFER_BLOCKING 0x0 ;  /* 0x0000000000007b1d */ /* 0x000fe20000010000 */
[----:B------:R-:W-:Y:S01]  /*03f0*/  ISETP.GT.U32.AND P0, PT, R0, 0x3, PT ;  /* 0x000000030000780c */ /* 0x000fe20003f04070 */
[----:B------:R-:W-:-:S12]  /*0400*/  IMAD.MOV.U32 R0, RZ, RZ, R6 ;  /* 0x000000ffff007224 */ /* 0x000fd800078e0006 */
[----:B-1----:R-:W-:Y:S05]  /*0410*/  @P0 BRA `(.L_x_4) ;  /* 0xfffffffc00d40947 */ /* 0x002fea000383ffff */
.L_x_3:
[----:B------:R-:W-:Y:S05]  /*0420*/  @P1 EXIT ;  /* 0x000000000000194d */ /* 0x000fea0003800000 */
[----:B------:R-:W1:Y:S02]  /*0430*/  LDCU.64 UR4, c[0x0][0x3b0] ;  /* 0x00007600ff0477ac */ /* 0x000e640008000a00 */
[----:B-1----:R-:W-:-:S04]  /*0440*/  ULEA UR4, UP0, UR6, UR4, 0x2 ;  /* 0x0000000406047291 */ /* 0x002fc8000f8010ff */
[----:B------:R-:W-:Y:S02]  /*0450*/  ULEA.HI.X UR5, UR6, UR5, URZ, 0x2, UP0 ;  /* 0x0000000506057291 */ /* 0x000fe400080f14ff */
[----:B------:R-:W-:-:S04]  /*0460*/  IMAD.U32 R2, RZ, RZ, UR4 ;  /* 0x00000004ff027e24 */ /* 0x000fc8000f8e00ff */
[----:B0-----:R-:W-:-:S05]  /*0470*/  IMAD.U32 R3, RZ, RZ, UR5 ;  /* 0x00000005ff037e24 */ /* 0x001fca000f8e00ff */
[----:B------:R-:W2:Y:S02]  /*0480*/  LDG.E R2, desc[UR14][R2.64] ;  /* 0x0000000e02027981 */ /* 0x000ea4000c1e1900 */
[----:B--2---:R-:W-:-:S13]  /*0490*/  ISETP.GE.AND P0, PT, R2, 0x1, PT ;  /* 0x000000010200780c */ /* 0x004fda0003f06270 */
[----:B------:R-:W-:Y:S05]  /*04a0*/  @!P0 EXIT ;  /* 0x000000000000894d */ /* 0x000fea0003800000 */
[----:B------:R-:W0:Y:S01]  /*04b0*/  S2UR UR5, SR_CgaCtaId ;  /* 0x00000000000579c3 */ /* 0x000e220000008800 */
[----:B------:R-:W-:Y:S01]  /*04c0*/  UMOV UR4, 0x400 ;  /* 0x0000040000047882 */ /* 0x000fe20000000000 */
[----:B------:R-:W-:-:S04]  /*04d0*/  I2FP.F32.U32 R3, R2 ;  /* 0x0000000200037245 */ /* 0x000fc80000201000 */
[----:B------:R-:W1:Y:S02]  /*04e0*/  MUFU.RCP R2, R3 ;  /* 0x0000000300027308 */ /* 0x000e640000001000 */
[----:B-1----:R-:W-:Y:S01]  /*04f0*/  FFMA R5, -R3, R2, 1 ;  /* 0x3f80000003057423 */ /* 0x002fe20000000102 */
[----:B0-----:R-:W-:-:S03]  /*0500*/  ULEA UR4, UR5, UR4, 0x18 ;  /* 0x0000000405047291 */ /* 0x001fc6000f8ec0ff */
[----:B------:R-:W-:-:S06]  /*0510*/  FFMA R5, R2, R5, R2 ;  /* 0x0000000502057223 */ /* 0x000fcc0000000002 */
[----:B------:R-:W0:Y:S02]  /*0520*/  LDS R0, [UR4] ;  /* 0x00000004ff007984 */ /* 0x000e240008000800 */
[----:B0-----:R-:W0:Y:S01]  /*0530*/  FCHK P0, R0, R3 ;  /* 0x0000000300007302 */ /* 0x001e220000000000 */
[----:B------:R-:W-:-:S04]  /*0540*/  FFMA R2, R0, R5, RZ ;  /* 0x0000000500027223 */ /* 0x000fc800000000ff */
[----:B------:R-:W-:-:S04]  /*0550*/  FFMA R4, -R3, R2, R0 ;  /* 0x0000000203047223 */ /* 0x000fc80000000100 */
[----:B------:R-:W-:Y:S01]  /*0560*/  FFMA R5, R5, R4, R2 ;  /* 0x0000000405057223 */ /* 0x000fe20000000002 */
[----:B0-----:R-:W-:Y:S06]  /*0570*/  @!P0 BRA `(.L_x_5) ;  /* 0x0000000000088947 */ /* 0x001fec0003800000 */
[----:B------:R-:W-:-:S07]  /*0580*/  MOV R2, 0x5a0 ;  /* 0x000005a000027802 */ /* 0x000fce0000000f00 */
[----:B------:R-:W-:Y:S05]  /*0590*/  CALL.REL.NOINC `($__internal_0_$__cuda_sm3x_div_rn_noftz_f32_slowpath) ;  /* 0x0000000000307944 */ /* 0x000fea0003c00000 */
.L_x_5:
[----:B------:R-:W0:Y:S01]  /*05a0*/  LDCU.64 UR10, c[0x0][0x3a0] ;  /* 0x00007400ff0a77ac */ /* 0x000e220008000a00 */
[----:B------:R-:W1:Y:S01]  /*05b0*/  LDCU.64 UR8, c[0x0][0x398] ;  /* 0x00007300ff0877ac */ /* 0x000e620008000a00 */
[----:B------:R-:W-:Y:S01]  /*05c0*/  UMOV UR4, UR6 ;  /* 0x0000000600047c82 */ /* 0x000fe20008000000 */
[----:B------:R-:W-:Y:S02]  /*05d0*/  UMOV UR5, URZ ;  /* 0x000000ff00057c82 */ /* 0x000fe40008000000 */
[----:B0-----:R-:W-:-:S04]  /*05e0*/  UIMAD.WIDE.U32 UR4, UR12, UR10, UR4 ;  /* 0x0000000a0c0472a5 */ /* 0x001fc8000f8e0004 */
[----:B------:R-:W-:Y:S02]  /*05f0*/  UIMAD UR7, UR12, UR11, UR5 ;  /* 0x0000000b0c0772a4 */ /* 0x000fe4000f8e0205 */
[----:B-1----:R-:W-:-:S04]  /*0600*/  ULEA UR5, UP0, UR4, UR8, 0x2 ;  /* 0x0000000804057291 */ /* 0x002fc8000f8010ff */
[----:B------:R-:W-:Y:S02]  /*0610*/  ULEA.HI.X UR4, UR4, UR9, UR7, 0x2, UP0 ;  /* 0x0000000904047291 */ /* 0x000fe400080f1407 */
[----:B------:R-:W-:-:S04]  /*0620*/  IMAD.U32 R2, RZ, RZ, UR5 ;  /* 0x00000005ff027e24 */ /* 0x000fc8000f8e00ff */
[----:B------:R-:W-:-:S05]  /*0630*/  IMAD.U32 R3, RZ, RZ, UR4 ;  /* 0x00000004ff037e24 */ /* 0x000fca000f8e00ff */
[----:B------:R-:W-:Y:S01]  /*0640*/  STG.E desc[UR14][R2.64], R5 ;  /* 0x0000000502007986 */ /* 0x000fe2000c10190e */
[----:B------:R-:W-:Y:S05]  /*0650*/  EXIT ;  /* 0x000000000000794d */ /* 0x000fea0003800000 */
        .weak           $__internal_0_$__cuda_sm3x_div_rn_noftz_f32_slowpath
        .type           $__internal_0_$__cuda_sm3x_div_rn_noftz_f32_slowpath,@function
        .size           $__internal_0_$__cuda_sm3x_div_rn_noftz_f32_slowpath,(.L_x_30 - $__internal_0_$__cuda_sm3x_div_rn_noftz_f32_slowpath)
$__internal_0_$__cuda_sm3x_div_rn_noftz_f32_slowpath:
[--C-:B------:R-:W-:Y:S01]  /*0660*/  SHF.R.U32.HI R5, RZ, 0x17, R3.reuse ;  /* 0x00000017ff057819 */ /* 0x100fe20000011603 */
[--C-:B------:R-:W-:Y:S01]  /*0670*/  IMAD.MOV.U32 R6, RZ, RZ, R0.reuse ;  /* 0x000000ffff067224 */ /* 0x100fe200078e0000 */
[----:B------:R-:W-:Y:S01]  /*0680*/  SHF.R.U32.HI R4, RZ, 0x17, R0 ;  /* 0x00000017ff047819 */ /* 0x000fe20000011600 */
[----:B------:R-:W-:Y:S01]  /*0690*/  IMAD.MOV.U32 R7, RZ, RZ, R3 ;  /* 0x000000ffff077224 */ /* 0x000fe200078e0003 */
[----:B------:R-:W-:Y:S02]  /*06a0*/  LOP3.LUT R5, R5, 0xff, RZ, 0xc0, !PT ;  /* 0x000000ff05057812 */ /* 0x000fe400078ec0ff */
[----:B------:R-:W-:-:S03]  /*06b0*/  LOP3.LUT R4, R4, 0xff, RZ, 0xc0, !PT ;  /* 0x000000ff04047812 */ /* 0x000fc600078ec0ff */
[----:B------:R-:W-:Y:S02]  /*06c0*/  VIADD R10, R5, 0xffffffff ;  /* 0xffffffff050a7836 */ /* 0x000fe40000000000 */
[----:B------:R-:W-:-:S03]  /*06d0*/  VIADD R9, R4, 0xffffffff ;  /* 0xffffffff04097836 */ /* 0x000fc60000000000 */
[----:B------:R-:W-:-:S04]  /*06e0*/  ISETP.GT.U32.AND P0, PT, R10, 0xfd, PT ;  /* 0x000000fd0a00780c */ /* 0x000fc80003f04070 */
[----:B------:R-:W-:-:S13]  /*06f0*/  ISETP.GT.U32.OR P0, PT, R9, 0xfd, P0 ;  /* 0x000000fd0900780c */ /* 0x000fda0000704470 */
[----:B------:R-:W-:Y:S01]  /*0700*/  @!P0 IMAD.MOV.U32 R8, RZ, RZ, RZ ;  /* 0x000000ffff088224 */ /* 0x000fe200078e00ff */
[----:B------:R-:W-:Y:S06]  /*0710*/  @!P0 BRA `(.L_x_6) ;  /* 0x00000000005c8947 */ /* 0x000fec0003800000 */
[----:B------:R-:W-:Y:S02]  /*0720*/  FSETP.GTU.FTZ.AND P0, PT, |R0|, +INF , PT ;  /* 0x7f8000000000780b */ /* 0x000fe40003f1c200 */
[----:B------:R-:W-:-:S04]  /*0730*/  FSETP.GTU.FTZ.AND P1, PT, |R3|, +INF , PT ;  /* 0x7f8000000300780b */ /* 0x000fc80003f3c200 */
[----:B------:R-:W-:-:S13]  /*0740*/  PLOP3.LUT P0, PT, P0, P1, PT, 0xf8, 0x8f ;  /* 0x00000000008f781c */ /* 0x000fda0000703f70 */
[----:B------:R-:W-:Y:S05]  /*0750*/  @P0 BRA `(.L_x_7) ;  /* 0x0000000400440947 */ /* 0x000fea0003800000 */
[----:B------:R-:W-:-:S13]  /*0760*/  LOP3.LUT P0, RZ, R7, 0x7fffffff, R6, 0xc8, !PT ;  /* 0x7fffffff07ff7812 */ /* 0x000fda000780c806 */
[----:B------:R-:W-:Y:S05]  /*0770*/  @!P0 BRA `(.L_x_8) ;  /* 0x0000000400348947 */ /* 0x000fea0003800000 */
[C---:B------:R-:W-:Y:S02]  /*0780*/  FSETP.NEU.FTZ.AND P2, PT, |R0|.reuse, +INF , PT ;  /* 0x7f8000000000780b */ /* 0x040fe40003f5d200 */
[----:B------:R-:W-:Y:S02]  /*0790*/  FSETP.NEU.FTZ.AND P1, PT, |R3|, +INF , PT ;  /* 0x7f8000000300780b */ /* 0x000fe40003f3d200 */
[----:B------:R-:W-:-:S11]  /*07a0*/  FSETP.NEU.FTZ.AND P0, PT, |R0|, +INF , PT ;  /* 0x7f8000000000780b */ /* 0x000fd60003f1d200 */
[----:B------:R-:W-:Y:S05]  /*07b0*/  @!P1 BRA !P2, `(.L_x_8) ;  /* 0x0000000400249947 */ /* 0x000fea0005000000 */
[----:B------:R-:W-:-:S04]  /*07c0*/  LOP3.LUT P2, RZ, R6, 0x7fffffff, RZ, 0xc0, !PT ;  /* 0x7fffffff06ff7812 */ /* 0x000fc8000784c0ff */
[----:B------:R-:W-:-:S13]  /*07d0*/  PLOP3.LUT P1, PT, P1, P2, PT, 0x2f, 0xf2 ;  /* 0x0000000000f2781c */ /* 0x000fda0000f24577 */
[----:B------:R-:W-:Y:S05]  /*07e0*/  @P1 BRA `(.L_x_9) ;  /* 0x0000000400101947 */ /* 0x000fea0003800000 */
[----:B------:R-:W-:-:S04]  /*07f0*/  LOP3.LUT P1, RZ, R7, 0x7fffffff, RZ, 0xc0, !PT ;  /* 0x7fffffff07ff7812 */ /* 0x000fc8000782c0ff */
[----:B------:R-:W-:-:S13]  /*0800*/  PLOP3.LUT P0, PT, P0, P1, PT, 0x2f, 0xf2 ;  /* 0x0000000000f2781c */ /* 0x000fda0000702577 */
[----:B------:R-:W-:Y:S05]  /*0810*/  @P0 BRA `(.L_x_10) ;  /* 0x0000000000f80947 */ /* 0x000fea0003800000 */
[----:B------:R-:W-:Y:S02]  /*0820*/  ISETP.GE.AND P0, PT, R9, RZ, PT ;  /* 0x000000ff0900720c */ /* 0x000fe40003f06270 */
[----:B------:R-:W-:-:S11]  /*0830*/  ISETP.GE.AND P1, PT, R10, RZ, PT ;  /* 0x000000ff0a00720c */ /* 0x000fd60003f26270 */
[----:B------:R-:W-:Y:S02]  /*0840*/  @P0 IMAD.MOV.U32 R8, RZ, RZ, RZ ;  /* 0x000000ffff080224 */ /* 0x000fe400078e00ff */
[----:B------:R-:W-:Y:S01]  /*0850*/  @!P0 FFMA R6, R0, 1.84467440737095516160e+19, RZ ;  /* 0x5f80000000068823 */ /* 0x000fe200000000ff */
[----:B------:R-:W-:Y:S02]  /*0860*/  @!P0 IMAD.MOV.U32 R8, RZ, RZ, -0x40 ;  /* 0xffffffc0ff088424 */ /* 0x000fe400078e00ff */
[----:B------:R-:W-:Y:S02]  /*0870*/  @!P1 FFMA R7, R3, 1.84467440737095516160e+19, RZ ;  /* 0x5f80000003079823 */ /* 0x000fe400000000ff */
[----:B------:R-:W-:-:S07]  /*0880*/  @!P1 VIADD R8, R8, 0x40 ;  /* 0x0000004008089836 */ /* 0x000fce0000000000 */
.L_x_6:
[----:B------:R-:W-:Y:S01]  /*0890*/  LEA R0, R5, 0xc0800000, 0x17 ;  /* 0xc080000005007811 */ /* 0x000fe200078eb8ff */
[----:B------:R-:W-:-:S04]  /*08a0*/  VIADD R4, R4, 0xffffff81 ;  /* 0xffffff8104047836 */ /* 0x000fc80000000000 */
[----:B------:R-:W-:Y:S01]  /*08b0*/  IMAD.IADD R7, R7, 0x1, -R0 ;  /* 0x0000000107077824 */ /* 0x000fe200078e0a00 */
[C---:B------:R-:W-:Y:S01]  /*08c0*/  IADD3 R5, PT, PT, R4.reuse, 0x7f, -R5 ;  /* 0x0000007f04057810 */ /* 0x040fe20007ffe805 */
[----:B------:R-:W-:Y:S02]  /*08d0*/  IMAD R0, R4, -0x800000, R6 ;  /* 0xff80000004007824 */ /* 0x000fe400078e0206 */
[----:B------:R-:W0:Y:S01]  /*08e0*/  MUFU.RCP R3, R7 ;  /* 0x0000000700037308 */ /* 0x000e220000001000 */
[----:B------:R-:W-:Y:S01]  /*08f0*/  FADD.FTZ R9, -R7, -RZ ;  /* 0x800000ff07097221 */ /* 0x000fe20000010100 */
[----:B------:R-:W-:-:S03]  /*0900*/  IMAD.IADD R5, R5, 0x1, R8 ;  /* 0x0000000105057824 */ /* 0x000fc600078e0208 */
[----:B0-----:R-:W-:-:S04]  /*0910*/  FFMA R10, R3, R9, 1 ;  /* 0x3f800000030a7423 */ /* 0x001fc80000000009 */
[----:B------:R-:W-:-:S04]  /*0920*/  FFMA R10, R3, R10, R3 ;  /* 0x0000000a030a7223 */ /* 0x000fc80000000003 */
[----:B------:R-:W-:-:S04]  /*0930*/  FFMA R3, R0, R10, RZ ;  /* 0x0000000a00037223 */ /* 0x000fc800000000ff */
[----:B------:R-:W-:-:S04]  /*0940*/  FFMA R6, R9, R3, R0 ;  /* 0x0000000309067223 */ /* 0x000fc80000000000 */
[----:B------:R-:W-:-:S04]  /*0950*/  FFMA R11, R10, R6, R3 ;  /* 0x000000060a0b7223 */ /* 0x000fc80000000003 */
[----:B------:R-:W-:-:S04]  /*0960*/  FFMA R6, R9, R11, R0 ;  /* 0x0000000b09067223 */ /* 0x000fc80000000000 */
[----:B------:R-:W-:-:S05]  /*0970*/  FFMA R3, R10, R6, R11 ;  /* 0x000000060a037223 */ /* 0x000fca000000000b */
[----:B------:R-:W-:-:S04]  /*0980*/  SHF.R.U32.HI R0, RZ, 0x17, R3 ;  /* 0x00000017ff007819 */ /* 0x000fc80000011603 */
[----:B------:R-:W-:-:S05]  /*0990*/  LOP3.LUT R0, R0, 0xff, RZ, 0xc0, !PT ;  /* 0x000000ff00007812 */ /* 0x000fca00078ec0ff */
[----:B------:R-:W-:-:S04]  /*09a0*/  IMAD.IADD R8, R0, 0x1, R5 ;  /* 0x0000000100087824 */ /* 0x000fc800078e0205 */
[----:B------:R-:W-:-:S05]  /*09b0*/  VIADD R0, R8, 0xffffffff ;  /* 0xffffffff08007836 */ /* 0x000fca0000000000 */
[----:B------:R-:W-:-:S13]  /*09c0*/  ISETP.GE.U32.AND P0, PT, R0, 0xfe, PT ;  /* 0x000000fe0000780c */ /* 0x000fda0003f06070 */
[----:B------:R-:W-:Y:S05]  /*09d0*/  @!P0 BRA `(.L_x_11) ;  /* 0x0000000000808947 */ /* 0x000fea0003800000 */
[----:B------:R-:W-:-:S13]  /*09e0*/  ISETP.GT.AND P0, PT, R8, 0xfe, PT ;  /* 0x000000fe0800780c */ /* 0x000fda0003f04270 */
[----:B------:R-:W-:Y:S05]  /*09f0*/  @P0 BRA `(.L_x_12) ;  /* 0x00000000006c0947 */ /* 0x000fea0003800000 */
[----:B------:R-:W-:-:S13]  /*0a00*/  ISETP.GE.AND P0, PT, R8, 0x1, PT ;  /* 0x000000010800780c */ /* 0x000fda0003f06270 */
[----:B------:R-:W-:Y:S05]  /*0a10*/  @P0 BRA `(.L_x_13) ;  /* 0x0000000000980947 */ /* 0x000fea0003800000 */
[----:B------:R-:W-:Y:S02]  /*0a20*/  ISETP.GE.AND P0, PT, R8, -0x18, PT ;  /* 0xffffffe80800780c */ /* 0x000fe40003f06270 */
[----:B------:R-:W-:-:S11]  /*0a30*/  LOP3.LUT R3, R3, 0x80000000, RZ, 0xc0, !PT ;  /* 0x8000000003037812 */ /* 0x000fd600078ec0ff */
[----:B------:R-:W-:Y:S05]  /*0a40*/  @!P0 BRA `(.L_x_13) ;  /* 0x00000000008c8947 */ /* 0x000fea0003800000 */
[-CC-:B------:R-:W-:Y:S01]  /*0a50*/  FFMA.RZ R0, R10, R6.reuse, R11.reuse ;  /* 0x000000060a007223 */ /* 0x180fe2000000c00b */
[----:B------:R-:W-:Y:S02]  /*0a60*/  VIADD R7, R8, 0x20 ;  /* 0x0000002008077836 */ /* 0x000fe40000000000 */
[-CC-:B------:R-:W-:Y:S01]  /*0a70*/  FFMA.RM R5, R10, R6.reuse, R11.reuse ;  /* 0x000000060a057223 */ /* 0x180fe2000000400b */
[----:B------:R-:W-:Y:S02]  /*0a80*/  ISETP.NE.AND P2, PT, R8, RZ, PT ;  /* 0x000000ff0800720c */ /* 0x000fe40003f45270 */
[----:B------:R-:W-:Y:S01]  /*0a90*/  LOP3.LUT R4, R0, 0x7fffff, RZ, 0xc0, !PT ;  /* 0x007fffff00047812 */ /* 0x000fe200078ec0ff */
[----:B------:R-:W-:Y:S01]  /*0aa0*/  FFMA.RP R0, R10, R6, R11 ;  /* 0x000000060a007223 */ /* 0x000fe2000000800b */
[----:B------:R-:W-:Y:S01]  /*0ab0*/  IMAD.MOV R6, RZ, RZ, -R8 ;  /* 0x000000ffff067224 */ /* 0x000fe200078e0a08 */
[----:B------:R-:W-:Y:S02]  /*0ac0*/  ISETP.NE.AND P1, PT, R8, RZ, PT ;  /* 0x000000ff0800720c */ /* 0x000fe40003f25270 */
[----:B------:R-:W-:-:S02]  /*0ad0*/  LOP3.LUT R4, R4, 0x800000, RZ, 0xfc, !PT ;  /* 0x0080000004047812 */ /* 0x000fc400078efcff */
[----:B------:R-:W-:Y:S02]  /*0ae0*/  FSETP.NEU.FTZ.AND P0, PT, R0, R5, PT ;  /* 0x000000050000720b */ /* 0x000fe40003f1d000 */
[----:B------:R-:W-:Y:S02]  /*0af0*/  SHF.L.U32 R7, R4, R7, RZ ;  /* 0x0000000704077219 */ /* 0x000fe400000006ff */
[----:B------:R-:W-:Y:S02]  /*0b00*/  SEL R5, R6, RZ, P2 ;  /* 0x000000ff06057207 */ /* 0x000fe40001000000 */
[----:B------:R-:W-:Y:S02]  /*0b10*/  ISETP.NE.AND P1, PT, R7, RZ, P1 ;  /* 0x000000ff0700720c */ /* 0x000fe40000f25270 */
[----:B------:R-:W-:Y:S02]  /*0b20*/  SHF.R.U32.HI R5, RZ, R5, R4 ;  /* 0x00000005ff057219 */ /* 0x000fe40000011604 */
[----:B------:R-:W-:-:S02]  /*0b30*/  PLOP3.LUT P0, PT, P0, P1, PT, 0xf8, 0x8f ;  /* 0x00000000008f781c */ /* 0x000fc40000703f70 */
[----:B------:R-:W-:Y:S02]  /*0b40*/  SHF.R.U32.HI R7, RZ, 0x1, R5 ;  /* 0x00000001ff077819 */ /* 0x000fe40000011605 */
[----:B------:R-:W-:-:S04]  /*0b50*/  SEL R0, RZ, 0x1, !P0 ;  /* 0x00000001ff007807 */ /* 0x000fc80004000000 */
[----:B------:R-:W-:-:S04]  /*0b60*/  LOP3.LUT R0, R0, 0x1, R7, 0xf8, !PT ;  /* 0x0000000100007812 */ /* 0x000fc800078ef807 */
[----:B------:R-:W-:-:S05]  /*0b70*/  LOP3.LUT R0, R0, R5, RZ, 0xc0, !PT ;  /* 0x0000000500007212 */ /* 0x000fca00078ec0ff */
[----:B------:R-:W-:-:S05]  /*0b80*/  IMAD.IADD R0, R7, 0x1, R0 ;  /* 0x0000000107007824 */ /* 0x000fca00078e0200 */
[----:B------:R-:W-:Y:S01]  /*0b90*/  LOP3.LUT R3, R0, R3, RZ, 0xfc, !PT ;  /* 0x0000000300037212 */ /* 0x000fe200078efcff */
[----:B------:R-:W-:Y:S06]  /*0ba0*/  BRA `(.L_x_13) ;  /* 0x0000000000347947 */ /* 0x000fec0003800000 */
.L_x_12:
[----:B------:R-:W-:-:S04]  /*0bb0*/  LOP3.LUT R3, R3, 0x80000000, RZ, 0xc0, !PT ;  /* 0x8000000003037812 */ /* 0x000fc800078ec0ff */
[----:B------:R-:W-:Y:S01]  /*0bc0*/  LOP3.LUT R3, R3, 0x7f800000, RZ, 0xfc, !PT ;  /* 0x7f80000003037812 */ /* 0x000fe200078efcff */
[----:B------:R-:W-:Y:S06]  /*0bd0*/  BRA `(.L_x_13) ;  /* 0x0000000000287947 */ /* 0x000fec0003800000 */
.L_x_11:
[----:B------:R-:W-:Y:S01]  /*0be0*/  IMAD R3, R5, 0x800000, R3 ;  /* 0x0080000005037824 */ /* 0x000fe200078e0203 */
[----:B------:R-:W-:Y:S06]  /*0bf0*/  BRA `(.L_x_13) ;  /* 0x0000000000207947 */ /* 0x000fec0003800000 */
.L_x_10:
[----:B------:R-:W-:-:S04]  /*0c00*/  LOP3.LUT R3, R7, 0x80000000, R6, 0x48, !PT ;  /* 0x8000000007037812 */ /* 0x000fc800078e4806 */
[----:B------:R-:W-:Y:S01]  /*0c10*/  LOP3.LUT R3, R3, 0x7f800000, RZ, 0xfc, !PT ;  /* 0x7f80000003037812 */ /* 0x000fe200078efcff */
[----:B------:R-:W-:Y:S06]  /*0c20*/  BRA `(.L_x_13) ;  /* 0x0000000000147947 */ /* 0x000fec0003800000 */
.L_x_9:
[----:B------:R-:W-:Y:S01]  /*0c30*/  LOP3.LUT R3, R7, 0x80000000, R6, 0x48, !PT ;  /* 0x8000000007037812 */ /* 0x000fe200078e4806 */
[----:B------:R-:W-:Y:S06]  /*0c40*/  BRA `(.L_x_13) ;  /* 0x00000000000c7947 */ /* 0x000fec0003800000 */
.L_x_8:
[----:B------:R-:W0:Y:S01]  /*0c50*/  MUFU.RSQ R3, -QNAN ;  /* 0xffc0000000037908 */ /* 0x000e220000001400 */
[----:B------:R-:W-:Y:S05]  /*0c60*/  BRA `(.L_x_13) ;  /* 0x0000000000047947 */ /* 0x000fea0003800000 */
.L_x_7:
[----:B------:R-:W-:-:S07]  /*0c70*/  FADD.FTZ R3, R0, R3 ;  /* 0x0000000300037221 */ /* 0x000fce0000010000 */
.L_x_13:
[----:B0-----:R-:W-:Y:S02]  /*0c80*/  IMAD.MOV.U32 R5, RZ, RZ, R3 ;  /* 0x000000ffff057224 */ /* 0x001fe400078e0003 */
[----:B------:R-:W-:-:S04]  /*0c90*/  IMAD.MOV.U32 R3, RZ, RZ, 0x0 ;  /* 0x00000000ff037424 */ /* 0x000fc800078e00ff */
[----:B------:R-:W-:Y:S05]  /*0ca0*/  RET.REL.NODEC R2 `(_Z15updateCentroidsPKfmmPfmPKiS3_) ;  /* 0xfffffff002d47950 */ /* 0x000fea0003c3ffff */
.L_x_14:
[----:B------:R-:W-:-:S00]  /*0cb0*/  BRA `(.L_x_14) ;  /* 0xfffffffc00fc7947 */ /* 0x000fc0000383ffff */
[----:B------:R-:W-:-:S00]  /*0cc0*/  NOP ;  /* 0x0000000000007918 */ /* 0x000fc00000000000 */
        /* <DEDUP_REMOVED lines=11> */
.L_x_30:


//--------------------- .text._Z14assignClustersPKfmmS0_mPiS1_ --------------------------
	.section	.text._Z14assignClustersPKfmmS0_mPiS1_,"ax",@progbits
	.align	128
        .global         _Z14assignClustersPKfmmS0_mPiS1_
        .type           _Z14assignClustersPKfmmS0_mPiS1_,@function
        .size           _Z14assignClustersPKfmmS0_mPiS1_,(.L_x_32 - _Z14assignClustersPKfmmS0_mPiS1_)
        .other          _Z14assignClustersPKfmmS0_mPiS1_,@"STO_CUDA_ENTRY STV_DEFAULT"
_Z14assignClustersPKfmmS0_mPiS1_:
.text._Z14assignClustersPKfmmS0_mPiS1_:
[----:B------:R-:W-:Y:S01]  /*0000*/  LDC R1, c[0x0][0x37c] ;  /* 0x0000df00ff017b82 */ /* 0x000fe20000000800 */
[----:B------:R-:W0:Y:S07]  /*0010*/  S2R R13, SR_TID.X ;  /* 0x00000000000d7919 */ /* 0x000e2e0000002100 */
[----:B------:R-:W0:Y:S08]  /*0020*/  S2UR UR4, SR_CTAID.X ;  /* 0x00000000000479c3 */ /* 0x000e300000002500 */
[----:B------:R-:W0:Y:S08]  /*0030*/  LDC R12, c[0x0][0x360] ;  /* 0x0000d800ff0c7b82 */ /* 0x000e300000000800 */
[----:B------:R-:W1:Y:S01]  /*0040*/  LDC.64 R4, c[0x0][0x388] ;  /* 0x0000e200ff047b82 */ /* 0x000e620000000a00 */
[----:B0-----:R-:W-:-:S05]  /*0050*/  IMAD R12, R12, UR4, R13 ;  /* 0x000000040c0c7c24 */ /* 0x001fca000f8e020d */
[----:B------:R-:W-:Y:S02]  /*0060*/  SHF.R.S32.HI R0, RZ, 0x1f, R12 ;  /* 0x0000001fff007819 */ /* 0x000fe4000001140c */
[----:B-1----:R-:W-:-:S04]  /*0070*/  ISETP.GE.U32.AND P0, PT, R12, R4, PT ;  /* 0x000000040c00720c */ /* 0x002fc80003f06070 */
[----:B------:R-:W-:-:S13]  /*0080*/  ISETP.GE.U32.AND.EX P0, PT, R0, R5, PT, P0 ;  /* 0x000000050000720c */ /* 0x000fda0003f06100 */
[----:B------:R-:W-:Y:S05]  /*0090*/  @P0 EXIT ;  /* 0x000000000000094d */ /* 0x000fea0003800000 */
[----:B------:R-:W0:Y:S01]  /*00a0*/  LDCU.64 UR8, c[0x0][0x3a0] ;  /* 0x00007400ff0877ac */ /* 0x000e220008000a00 */
[----:B------:R-:W-:Y:S01]  /*00b0*/  IMAD.MOV.U32 R0, RZ, RZ, RZ ;  /* 0x000000ffff007224 */ /* 0x000fe200078e00ff */
[----:B------:R-:W1:Y:S01]  /*00c0*/  LDCU.64 UR16, c[0x0][0x358] ;  /* 0x00006b00ff1077ac */ /* 0x000e620008000a00 */
[----:B0-----:R-:W-:-:S04]  /*00d0*/  UISETP.NE.U32.AND UP0, UPT, UR8, URZ, UPT ;  /* 0x000000ff0800728c */ /* 0x001fc8000bf05070 */
[----:B------:R-:W-:-:S09]  /*00e0*/  UISETP.NE.AND.EX UP0, UPT, UR9, URZ, UPT, UP0 ;  /* 0x000000ff0900728c */ /* 0x000fd2000bf05300 */
[----:B-1----:R-:W-:Y:S05]  /*00f0*/  BRA.U !UP0, `(.L_x_15) ;  /* 0x0000001508d87547 */ /* 0x002fea000b800000 */
[----:B------:R-:W0:Y:S02]  /*0100*/  LDCU.64 UR10, c[0x0][0x390] ;  /* 0x00007200ff0a77ac */ /* 0x000e240008000a00 */
[----:B0-----:R-:W-:-:S04]  /*0110*/  UISETP.NE.U32.AND UP0, UPT, UR10, URZ, UPT ;  /* 0x000000ff0a00728c */ /* 0x001fc8000bf05070 */
[----:B------:R-:W-:-:S09]  /*0120*/  UISETP.NE.AND.EX UP0, UPT, UR11, URZ, UPT, UP0 ;  /* 0x000000ff0b00728c */ /* 0x000fd2000bf05300 */
[----:B------:R-:W-:Y:S05]  /*0130*/  BRA.U UP0, `(.L_x_16) ;  /* 0x0000000500507547 */ /* 0x000fea000b800000 */
[----:B------:R-:W-:Y:S01]  /*0140*/  UISETP.GE.U32.AND UP0, UPT, UR8, 0x4, UPT ;  /* 0x000000040800788c */ /* 0x000fe2000bf06070 */
[----:B------:R-:W-:Y:S02]  /*0150*/  HFMA2 R3, -RZ, RZ, 0, 0 ;  /* 0x00000000ff037431 */ /* 0x000fe400000001ff */
[----:B------:R-:W-:Y:S01]  /*0160*/  IMAD.MOV.U32 R2, RZ, RZ, 0x7f7fffff ;  /* 0x7f7fffffff027424 */ /* 0x000fe200078e00ff */
[----:B------:R-:W-:Y:S01]  /*0170*/  ULOP3.LUT UR4, UR8, 0x3, URZ, 0xc0, !UPT ;  /* 0x0000000308047892 */ /* 0x000fe2000f8ec0ff */
[----:B------:R-:W-:Y:S01]  /*0180*/  IMAD.MOV.U32 R0, RZ, RZ, RZ ;  /* 0x000000ffff007224 */ /* 0x000fe200078e00ff */
[----:B------:R-:W-:-:S09]  /*0190*/  UISETP.GE.U32.AND.EX UP0, UPT, UR9, URZ, UPT, UP0 ;  /* 0x000000ff0900728c */ /* 0x000fd2000bf06100 */
[----:B------:R-:W-:Y:S05]  /*01a0*/  BRA.U !UP0, `(.L_x_17) ;  /* 0x0000000108dc7547 */ /* 0x000fea000b800000 */
[----:B------:R-:W-:Y:S01]  /*01b0*/  ULOP3.LUT UR8, UR8, 0xfffffffc, URZ, 0xc0, !UPT ;  /* 0xfffffffc08087892 */ /* 0x000fe2000f8ec0ff */
[----:B------:R-:W-:Y:S01]  /*01c0*/  IMAD.MOV.U32 R2, RZ, RZ, 0x7f7fffff ;  /* 0x7f7fffffff027424 */ /* 0x000fe200078e00ff */
[----:B------:R-:W-:Y:S01]  /*01d0*/  MOV R3, RZ ;  /* 0x000000ff00037202 */ /* 0x000fe20000000f00 */
[----:B------:R-:W0:Y:S01]  /*01e0*/  LDCU UR5, c[0x0][0x3a4] ;  /* 0x00007480ff0577ac */ /* 0x000e220008000800 */
[----:B------:R-:W-:-:S04]  /*01f0*/  UISETP.GT.U32.AND UP0, UPT, UR8, URZ, UPT ;  /* 0x000000ff0800728c */ /* 0x000fc8000bf04070 */
[----:B------:R-:W-:-:S09]  /*0200*/  UISETP.GT.AND.EX UP0, UPT, UR9, URZ, UPT, UP0 ;  /* 0x000000ff0900728c */ /* 0x000fd2000bf04300 */
[----:B------:R-:W-:Y:S05]  /*0210*/  BRA.U !UP0, `(.L_x_18) ;  /* 0x00000001089c7547 */ /* 0x000fea000b800000 */
[----:B------:R-:W-:Y:S02]  /*0220*/  UISETP.GT.U32.AND UP1, UPT, UR8, 0xc, UPT ;  /* 0x0000000c0800788c */ /* 0x000fe4000bf24070 */
[----:B------:R-:W-:Y:S02]  /*0230*/  UPLOP3.LUT UP0, UPT, UPT, UPT, UPT, 0x80, 0x8 ;  /* 0x000000000008789c */ /* 0x000fe40003f0f070 */
[----:B0-----:R-:W-:-:S09]  /*0240*/  UISETP.GT.AND.EX UP1, UPT, UR5, URZ, UPT, UP1 ;  /* 0x000000ff0500728c */ /* 0x001fd2000bf24310 */
[----:B------:R-:W-:Y:S05]  /*0250*/  BRA.U !UP1, `(.L_x_19) ;  /* 0x00000001094c7547 */ /* 0x000fea000b800000 */
[----:B------:R-:W-:-:S11]  /*0260*/  UPLOP3.LUT UP0, UPT, UPT, UPT, UPT, 0x40, 0x4 ;  /* 0x000000000004789c */ /* 0x000fd60003f0e870 */
.L_x_20:
[----:B------:R-:W-:Y:S01]  /*0270*/  FSETP.GT.AND P0, PT, R2, RZ, PT ;  /* 0x000000ff0200720b */ /* 0x000fe20003f04000 */
[----:B------:R-:W-:-:S03]  /*0280*/  UIADD3 UR8, UP1, UPT, UR8, -0x10, URZ ;  /* 0xfffffff008087890 */ /* 0x000fc6000ff3e0ff */
[----:B------:R-:W-:Y:S01]  /*0290*/  FSEL R2, R2, RZ, !P0 ;  /* 0x000000ff02027208 */ /* 0x000fe20004000000 */
[----:B------:R-:W-:Y:S01]  /*02a0*/  UIADD3.X UR5, UPT, UPT, UR5, -0x1, URZ, UP1, !UPT ;  /* 0xffffffff05057890 */ /* 0x000fe20008ffe4ff */
[----:B------:R-:W-:Y:S01]  /*02b0*/  SEL R0, R3, R0, P0 ;  /* 0x0000000003007207 */ /* 0x000fe20000000000 */
[----:B------:R-:W-:Y:S01]  /*02c0*/  UISETP.GT.U32.AND UP1, UPT, UR8, 0xc, UPT ;  /* 0x0000000c0800788c */ /* 0x000fe2000bf24070 */
[----:B------:R-:W-:-:S03]  /*02d0*/  FSETP.GT.AND P1, PT, R2, RZ, PT ;  /* 0x000000ff0200720b */ /* 0x000fc60003f24000 */
[----:B------:R-:W-:Y:S01]  /*02e0*/  UISETP.GT.AND.EX UP1, UPT, UR5, URZ, UPT, UP1 ;  /* 0x000000ff0500728c */ /* 0x000fe2000bf24310 */
[----:B------:R-:W-:-:S04]  /*02f0*/  FSEL R2, R2, RZ, !P1 ;  /* 0x000000ff02027208 */ /* 0x000fc80004800000 */
[----:B------:R-:W-:-:S04]  /*0300*/  FSETP.GT.AND P2, PT, R2, RZ, PT ;  /* 0x000000ff0200720b */ /* 0x000fc80003f44000 */
[----:B------:R-:W-:Y:S01]  /*0310*/  FSEL R2, R2, RZ, !P2 ;  /* 0x000000ff02027208 */ /* 0x000fe20005000000 */
[----:B------:R-:W-:-:S03]  /*0320*/  @P1 VIADD R0, R3, 0x4 ;  /* 0x0000000403001836 */ /* 0x000fc60000000000 */
[----:B------:R-:W-:-:S04]  /*0330*/  FSETP.GT.AND P3, PT, R2, RZ, PT ;  /* 0x000000ff0200720b */ /* 0x000fc80003f64000 */
[----:B------:R-:W-:Y:S01]  /*0340*/  FSEL R2, R2, RZ, !P3 ;  /* 0x000000ff02027208 */ /* 0x000fe20005800000 */
[----:B------:R-:W-:-:S08]  /*0350*/  @P2 VIADD R0, R3, 0x8 ;  /* 0x0000000803002836 */ /* 0x000fd00000000000 */
[C---:B------:R-:W-:Y:S01]  /*0360*/  @P3 IADD3 R0, PT, PT, R3.reuse, 0xc, RZ ;  /* 0x0000000c03003810 */ /* 0x040fe20007ffe0ff */
[----:B------:R-:W-:Y:S01]  /*0370*/  VIADD R3, R3, 0x10 ;  /* 0x0000001003037836 */ /* 0x000fe20000000000 */
[----:B------:R-:W-:Y:S06]  /*0380*/  BRA.U UP1, `(.L_x_20) ;  /* 0xfffffffd01b87547 */ /* 0x000fec000b83ffff */
.L_x_19:
[----:B------:R-:W-:-:S04]  /*0390*/  UISETP.GT.U32.AND UP1, UPT, UR8, 0x4, UPT ;  /* 0x000000040800788c */ /* 0x000fc8000bf24070 */
[----:B------:R-:W-:-:S09]  /*03a0*/  UISETP.GT.AND.EX UP1, UPT, UR5, URZ, UPT, UP1 ;  /* 0x000000ff0500728c */ /* 0x000fd2000bf24310 */
[----:B------:R-:W-:Y:S05]  /*03b0*/  BRA.U !UP1, `(.L_x_21) ;  /* 0x0000000109287547 */ /* 0x000fea000b800000 */
[----:B------:R-:W-:Y:S01]  /*03c0*/  FSETP.GT.AND P0, PT, R2, RZ, PT ;  /* 0x000000ff0200720b */ /* 0x000fe20003f04000 */
[----:B------:R-:W-:-:S03]  /*03d0*/  UIADD3 UR8, UP0, UPT, UR8, -0x8, URZ ;  /* 0xfffffff808087890 */ /* 0x000fc6000ff1e0ff */
[----:B------:R-:W-:Y:S01]  /*03e0*/  FSEL R2, R2, RZ, !P0 ;  /* 0x000000ff02027208 */ /* 0x000fe20004000000 */
[----:B------:R-:W-:Y:S01]  /*03f0*/  UIADD3.X UR5, UPT, UPT, UR5, -0x1, URZ, UP0, !UPT ;  /* 0xffffffff05057890 */ /* 0x000fe200087fe4ff */
[----:B------:R-:W-:Y:S01]  /*0400*/  SEL R0, R3, R0, P0 ;  /* 0x0000000003007207 */ /* 0x000fe20000000000 */
[----:B------:R-:W-:Y:S01]  /*0410*/  UPLOP3.LUT UP0, UPT, UPT, UPT, UPT, 0x40, 0x4 ;  /* 0x000000000004789c */ /* 0x000fe20003f0e870 */
[----:B------:R-:W-:-:S04]  /*0420*/  FSETP.GT.AND P1, PT, R2, RZ, PT ;  /* 0x000000ff0200720b */ /* 0x000fc80003f24000 */
[----:B------:R-:W-:-:S09]  /*0430*/  FSEL R2, R2, RZ, !P1 ;  /* 0x000000ff02027208 */ /* 0x000fd20004800000 */
[C---:B------:R-:W-:Y:S01]  /*0440*/  @P1 VIADD R0, R3.reuse, 0x4 ;  /* 0x0000000403001836 */ /* 0x040fe20000000000 */
[----:B------:R-:W-:-:S07]  /*0450*/  IADD3 R3, PT, PT, R3, 0x8, RZ ;  /* 0x0000000803037810 */ /* 0x000fce0007ffe0ff */
.L_x_21:
[----:B------:R-:W-:-:S04]  /*0460*/  UISETP.NE.U32.AND UP1, UPT, UR8, URZ, UPT ;  /* 0x000000ff0800728c */ /* 0x000fc8000bf25070 */
[----:B------:R-:W-:-:S09]  /*0470*/  UISETP.NE.OR.EX UP0, UPT, UR5, URZ, UP0, UP1 ;  /* 0x000000ff0500728c */ /* 0x000fd20008705710 */
[----:B------:R-:W-:Y:S05]  /*0480*/  BRA.U !UP0, `(.L_x_17) ;  /* 0x0000000108247547 */ /* 0x000fea000b800000 */
.L_x_18:
[----:B------:R-:W-:Y:S01]  /*0490*/  UIADD3 UR8, UP0, UPT, UR8, -0x4, URZ ;  /* 0xfffffffc08087890 */ /* 0x000fe2000ff1e0ff */
[----:B------:R-:W-:-:S03]  /*04a0*/  FSETP.GT.AND P0, PT, R2, RZ, PT ;  /* 0x000000ff0200720b */ /* 0x000fc60003f04000 */
[----:B0-----:R-:W-:Y:S01]  /*04b0*/  UIADD3.X UR5, UPT, UPT, UR5, -0x1, URZ, UP0, !UPT ;  /* 0xffffffff05057890 */ /* 0x001fe200087fe4ff */
[C---:B------:R-:W-:Y:S01]  /*04c0*/  SEL R0, R3.reuse, R0, P0 ;  /* 0x0000000003007207 */ /* 0x040fe20000000000 */
[----:B------:R-:W-:Y:S01]  /*04d0*/  UISETP.NE.U32.AND UP0, UPT, UR8, URZ, UPT ;  /* 0x000000ff0800728c */ /* 0x000fe2000bf05070 */
[----:B------:R-:W-:Y:S01]  /*04e0*/  FSEL R2, R2, RZ, !P0 ;  /* 0x000000ff02027208 */ /* 0x000fe20004000000 */
[----:B------:R-:W-:Y:S02]  /*04f0*/  VIADD R3, R3, 0x4 ;  /* 0x0000000403037836 */ /* 0x000fe40000000000 */
[----:B------:R-:W-:-:S09]  /*0500*/  UISETP.NE.AND.EX UP0, UPT, UR5, URZ, UPT, UP0 ;  /* 0x000000ff0500728c */ /* 0x000fd2000bf05300 */
[----:B------:R-:W-:Y:S05]  /*0510*/  BRA.U UP0, `(.L_x_18) ;  /* 0xfffffffd00dc7547 */ /* 0x000fea000b83ffff */
.L_x_17:
[----:B------:R-:W-:-:S04]  /*0520*/  UISETP.NE.U32.AND UP0, UPT, UR4, URZ, UPT ;  /* 0x000000ff0400728c */ /* 0x000fc8000bf05070 */
[----:B------:R-:W-:-:S09]  /*0530*/  UISETP.NE.AND.EX UP0, UPT, URZ, URZ, UPT, UP0 ;  /* 0x000000ffff00728c */ /* 0x000fd2000bf05300 */
[----:B------:R-:W-:Y:S05]  /*0540*/  BRA.U !UP0, `(.L_x_15) ;  /* 0x0000001108c47547 */ /* 0x000fea000b800000 */
[----:B------:R-:W-:Y:S01]  /*0550*/  UIADD3 UR4, UP0, UPT, UR4, -0x1, URZ ;  /* 0xffffffff04047890 */ /* 0x000fe2000ff1e0ff */
[----:B------:R-:W-:-:S03]  /*0560*/  FSETP.GT.AND P0, PT, R2, RZ, PT ;  /* 0x000000ff0200720b */ /* 0x000fc60003f04000 */
[----:B------:R-:W-:Y:S01]  /*0570*/  UIADD3.X UR5, UPT, UPT, URZ, -0x1, URZ, UP0, !UPT ;  /* 0xffffffffff057890 */ /* 0x000fe200087fe4ff */
[----:B------:R-:W-:Y:S01]  /*0580*/  FSEL R2, R2, RZ, !P0 ;  /* 0x000000ff02027208 */ /* 0x000fe20004000000 */
[----:B------:R-:W-:Y:S01]  /*0590*/  UISETP.NE.U32.AND UP0, UPT, UR4, URZ, UPT ;  /* 0x000000ff0400728c */ /* 0x000fe2000bf05070 */
[----:B------:R-:W-:-:S03]  /*05a0*/  SEL R0, R3, R0, P0 ;  /* 0x0000000003007207 */ /* 0x000fc60000000000 */
[----:B------:R-:W-:-:S09]  /*05b0*/  UISETP.NE.AND.EX UP0, UPT, UR5, URZ, UPT, UP0 ;  /* 0x000000ff0500728c */ /* 0x000fd2000bf05300 */
[----:B------:R-:W-:Y:S05]  /*05c0*/  BRA.U !UP0, `(.L_x_15) ;  /* 0x0000001108a47547 */ /* 0x000fea000b800000 */
[----:B------:R-:W-:-:S07]  /*05d0*/  VIADD R3, R3, 0x1 ;  /* 0x0000000103037836 */ /* 0x000fce0000000000 */
.L_x_22:
[----:B------:R-:W-:Y:S01]  /*05e0*/  UIADD3 UR4, UP0, UPT, UR4, -0x1, URZ ;  /* 0xffffffff04047890 */ /* 0x000fe2000ff1e0ff */
[----:B------:R-:W-:-:S03]  /*05f0*/  FSETP.GT.AND P0, PT, R2, RZ, PT ;  /* 0x000000ff0200720b */ /* 0x000fc60003f04000 */
[----:B------:R-:W-:Y:S01]  /*0600*/  UIADD3.X UR5, UPT, UPT, UR5, -0x1, URZ, UP0, !UPT ;  /* 0xffffffff05057890 */ /* 0x000fe200087fe4ff */
[C---:B------:R-:W-:Y:S01]  /*0610*/  SEL R0, R3.reuse, R0, P0 ;  /* 0x0000000003007207 */ /* 0x040fe20000000000 */
[----:B------:R-:W-:Y:S01]  /*0620*/  UISETP.NE.U32.AND UP0, UPT, UR4, URZ, UPT ;  /* 0x000000ff0400728c */ /* 0x000fe2000bf05070 */
[----:B------:R-:W-:Y:S02]  /*0630*/  FSEL R2, R2, RZ, !P0 ;  /* 0x000000ff02027208 */ /* 0x000fe40004000000 */
[----:B------:R-:W-:Y:S01]  /*0640*/  IADD3 R3, PT, PT, R3, 0x1, RZ ;  /* 0x0000000103037810 */ /* 0x000fe20007ffe0ff */
[----:B------:R-:W-:-:S09]  /*0650*/  UISETP.NE.AND.EX UP0, UPT, UR5, URZ, UPT, UP0 ;  /* 0x000000ff0500728c */ /* 0x000fd2000bf05300 */
[----:B------:R-:W-:Y:S05]  /*0660*/  BRA.U UP0, `(.L_x_22) ;  /* 0xfffffffd00dc7547 */ /* 0x000fea000b83ffff */
[----:B------:R-:W-:Y:S05]  /*0670*/  BRA `(.L_x_15) ;  /* 0x0000001000787947 */ /* 0x000fea0003800000 */
.L_x_16:
[C-C-:B------:R-:W-:Y:S01]  /*0680*/  SHF.L.U64.HI R2, R4.reuse, 0x5, R5.reuse ;  /* 0x0000000504027819 */ /* 0x140fe20000010205 */
[----:B------:R-:W-:Y:S01]  /*0690*/  IMAD.MOV.U32 R3, RZ, RZ, 0x7f7fffff ;  /* 0x7f7fffffff037424 */ /* 0x000fe200078e00ff */
[----:B------:R-:W-:Y:S01]  /*06a0*/  SHF.L.U64.HI R5, R4, 0x2, R5 ;  /* 0x0000000204057819 */ /* 0x000fe20000010205 */
[----:B------:R-:W-:Y:S01]  /*06b0*/  IMAD.MOV.U32 R0, RZ, RZ, RZ ;  /* 0x000000ffff007224 */ /* 0x000fe200078e00ff */
[----:B------:R-:W-:Y:S02]  /*06c0*/  ULOP3.LUT UR26, UR10, 0x3, URZ, 0xc0, !UPT ;  /* 0x000000030a1a7892 */ /* 0x000fe4000f8ec0ff */
[----:B------:R-:W-:Y:S02]  /*06d0*/  USHF.L.U64.HI UR27, UR8, 0x5, UR9 ;  /* 0x00000005081b7899 */ /* 0x000fe40008010209 */
[----:B------:R-:W-:Y:S02]  /*06e0*/  ULOP3.LUT UR10, UR10, 0xfffffff8, URZ, 0xc0, !UPT ;  /* 0xfffffff80a0a7892 */ /* 0x000fe4000f8ec0ff */
[----:B------:R-:W-:Y:S01]  /*06f0*/  USHF.L.U64.HI UR9, UR8, 0x2, UR9 ;  /* 0x0000000208097899 */ /* 0x000fe20008010209 */
[----:B------:R-:W-:Y:S01]  /*0700*/  UMOV UR4, URZ ;  /* 0x000000ff00047c82 */ /* 0x000fe20008000000 */
[----:B------:R-:W-:-:S10]  /*0710*/  UMOV UR5, URZ ;  /* 0x000000ff00057c82 */ /* 0x000fd40008000000 */
.L_x_28:
[----:B------:R-:W0:Y:S01]  /*0720*/  LDCU.64 UR6, c[0x0][0x390] ;  /* 0x00007200ff0677ac */ /* 0x000e220008000a00 */
[----:B------:R-:W-:Y:S01]  /*0730*/  HFMA2 R8, -RZ, RZ, 0, 0 ;  /* 0x00000000ff087431 */ /* 0x000fe200000001ff */
[----:B0-----:R-:W-:-:S03]  /*0740*/  UISETP.GE.U32.AND UP0, UPT, UR6, 0x8, UPT ;  /* 0x000000080600788c */ /* 0x001fc6000bf06070 */
[----:B------:R-:W-:Y:S01]  /*0750*/  UMOV UR6, URZ ;  /* 0x000000ff00067c82 */ /* 0x000fe20008000000 */
[----:B------:R-:W-:-:S03]  /*0760*/  UISETP.GE.U32.AND.EX UP0, UPT, UR7, URZ, UPT, UP0 ;  /* 0x000000ff0700728c */ /* 0x000fc6000bf06100 */
[----:B------:R-:W-:-:S06]  /*0770*/  UMOV UR7, URZ ;  /* 0x000000ff00077c82 */ /* 0x000fcc0008000000 */
[----:B------:R-:W-:Y:S05]  /*0780*/  BRA.U !UP0, `(.L_x_23) ;  /* 0x00000005088c7547 */ /* 0x000fea000b800000 */
[----:B------:R-:W0:Y:S01]  /*0790*/  LDCU.64 UR6, c[0x0][0x380] ;  /* 0x00007000ff0677ac */ /* 0x000e220008000a00 */
[----:B------:R-:W-:Y:S01]  /*07a0*/  SHF.R.S32.HI R7, RZ, 0x1f, R12 ;  /* 0x0000001fff077819 */ /* 0x000fe2000001140c */
[----:B------:R-:W-:Y:S01]  /*07b0*/  IMAD.MOV.U32 R8, RZ, RZ, RZ ;  /* 0x000000ffff087224 */ /* 0x000fe200078e00ff */
[----:B------:R-:W1:Y:S01]  /*07c0*/  LDCU.64 UR12, c[0x0][0x398] ;  /* 0x00007300ff0c77ac */ /* 0x000e620008000a00 */
[----:B------:R-:W2:Y:S01]  /*07d0*/  LDCU UR20, c[0x0][0x394] ;  /* 0x00007280ff1477ac */ /* 0x000ea20008000800 */
[----:B------:R-:W-:Y:S01]  /*07e0*/  UMOV UR11, UR10 ;  /* 0x0000000a000b7c82 */ /* 0x000fe20008000000 */
[----:B0-----:R-:W-:Y:S01]  /*07f0*/  LEA R6, P0, R12, UR6, 0x2 ;  /* 0x000000060c067c11 */ /* 0x001fe2000f8010ff */
[----:B-1----:R-:W-:-:S03]  /*0800*/  ULEA UR12, UP0, UR4, UR12, 0x2 ;  /* 0x0000000c040c7291 */ /* 0x002fc6000f8010ff */
[----:B------:R-:W-:Y:S01]  /*0810*/  LEA.HI.X R7, R12, UR7, R7, 0x2, P0 ;  /* 0x000000070c077c11 */ /* 0x000fe200080f1407 */
[----:B--2---:R-:W-:-:S12]  /*0820*/  ULEA.HI.X UR13, UR4, UR13, UR5, 0x2, UP0 ;  /* 0x0000000d040d7291 */ /* 0x004fd800080f1405 */
.L_x_24:
[----:B------:R-:W-:Y:S01]  /*0830*/  IMAD.U32 R10, RZ, RZ, UR12 ;  /* 0x0000000cff0a7e24 */ /* 0x000fe2000f8e00ff */
[----:B------:R-:W-:Y:S01]  /*0840*/  MOV R11, UR13 ;  /* 0x0000000d000b7c02 */ /* 0x000fe20008000f00 */
[----:B------:R-:W2:Y:S04]  /*0850*/  LDG.E R23, desc[UR16][R6.64] ;  /* 0x0000001006177981 */ /* 0x000ea8000c1e1900 */
[----:B------:R-:W2:Y:S01]  /*0860*/  LDG.E R22, desc[UR16][R10.64] ;  /* 0x000000100a167981 */ /* 0x000ea2000c1e1900 */
[----:B------:R-:W-:Y:S01]  /*0870*/  USHF.L.U32 UR14, UR8, 0x2, URZ ;  /* 0x00000002080e7899 */ /* 0x000fe200080006ff */
[----:B------:R-:W-:-:S03]  /*0880*/  IMAD.SHL.U32 R9, R4, 0x4, RZ ;  /* 0x0000000404097824 */ /* 0x000fc600078e00ff */
[----:B------:R-:W-:Y:S02]  /*0890*/  UIADD3 UR6, UP0, UPT, UR12, UR14, URZ ;  /* 0x0000000e0c067290 */ /* 0x000fe4000ff1e0ff */
[----:B------:R-:W-:Y:S02]  /*08a0*/  IADD3 R20, P0, PT, R6, R9, RZ ;  /* 0x0000000906147210 */ /* 0x000fe40007f1e0ff */
[----:B------:R-:W-:Y:S02]  /*08b0*/  UIADD3.X UR7, UPT, UPT, UR13, UR9, URZ, UP0, !UPT ;  /* 0x000000090d077290 */ /* 0x000fe400087fe4ff */
[----:B------:R-:W-:Y:S02]  /*08c0*/  UIADD3 UR15, UP0, UPT, UR6, UR14, URZ ;  /* 0x0000000e060f7290 */ /* 0x000fe4000ff1e0ff */
[----:B------:R-:W-:Y:S01]  /*08d0*/  IMAD.U32 R18, RZ, RZ, UR6 ;  /* 0x00000006ff127e24 */ /* 0x000fe2000f8e00ff */
[----:B------:R-:W-:Y:S01]  /*08e0*/  IADD3.X R21, PT, PT, R7, R5, RZ, P0, !PT ;  /* 0x0000000507157210 */ /* 0x000fe200007fe4ff */
[----:B------:R-:W-:-:S02]  /*08f0*/  UIADD3.X UR18, UPT, UPT, UR7, UR9, URZ, UP0, !UPT ;  /* 0x0000000907127290 */ /* 0x000fc400087fe4ff */
[----:B------:R-:W-:Y:S01]  /*0900*/  IMAD.U32 R19, RZ, RZ, UR7 ;  /* 0x00000007ff137e24 */ /* 0x000fe2000f8e00ff */
[----:B------:R-:W-:Y:S01]  /*0910*/  UIADD3 UR7, UP0, UPT, UR15, UR14, URZ ;  /* 0x0000000e0f077290 */ /* 0x000fe2000ff1e0ff */
[----:B------:R-:W-:Y:S01]  /*0920*/  IADD3 R14, P0, PT, R20, R9, RZ ;  /* 0x00000009140e7210 */ /* 0x000fe20007f1e0ff */
[----:B------:R0:W3:Y:S02]  /*0930*/  LDG.E R10, desc[UR16][R20.64] ;  /* 0x00000010140a7981 */ /* 0x0000e4000c1e1900 */
[----:B------:R-:W-:Y:S02]  /*0940*/  UIADD3.X UR19, UPT, UPT, UR18, UR9, URZ, UP0, !UPT ;  /* 0x0000000912137290 */ /* 0x000fe400087fe4ff */
[----:B------:R-:W-:Y:S01]  /*0950*/  UIADD3 UR6, UP0, UPT, UR7, UR14, URZ ;  /* 0x0000000e07067290 */ /* 0x000fe2000ff1e0ff */
[----:B------:R-:W-:Y:S01]  /*0960*/  IMAD.U32 R17, RZ, RZ, UR18 ;  /* 0x00000012ff117e24 */ /* 0x000fe2000f8e00ff */
[----:B------:R-:W-:Y:S01]  /*0970*/  MOV R16, UR15 ;  /* 0x0000000f00107c02 */ /* 0x000fe20008000f00 */
[----:B------:R-:W-:Y:S01]  /*0980*/  IMAD.X R15, R21, 0x1, R5, P0 ;  /* 0x00000001150f7824 */ /* 0x000fe200000e0605 */
[----:B------:R-:W-:Y:S01]  /*0990*/  UIADD3.X UR18, UPT, UPT, UR19, UR9, URZ, UP0, !UPT ;  /* 0x0000000913127290 */ /* 0x000fe200087fe4ff */
[----:B------:R-:W3:Y:S01]  /*09a0*/  LDG.E R11, desc[UR16][R18.64] ;  /* 0x00000010120b7981 */ /* 0x000ee2000c1e1900 */
[----:B------:R-:W-:Y:S01]  /*09b0*/  UIADD3 UR15, UP0, UPT, UR6, UR14, URZ ;  /* 0x0000000e060f7290 */ /* 0x000fe2000ff1e0ff */
[----:B------:R-:W-:-:S02]  /*09c0*/  IMAD.U32 R26, RZ, RZ, UR7 ;  /* 0x00000007ff1a7e24 */ /* 0x000fc4000f8e00ff */
[----:B------:R1:W4:Y:S01]  /*09d0*/  LDG.E R24, desc[UR16][R14.64] ;  /* 0x000000100e187981 */ /* 0x000322000c1e1900 */
[----:B------:R-:W-:Y:S01]  /*09e0*/  UIADD3.X UR7, UPT, UPT, UR18, UR9, URZ, UP0, !UPT ;  /* 0x0000000912077290 */ /* 0x000fe200087fe4ff */
[----:B0-----:R-:W-:Y:S01]  /*09f0*/  IMAD.U32 R20, RZ, RZ, UR6 ;  /* 0x00000006ff147e24 */ /* 0x001fe2000f8e00ff */
[----:B------:R-:W-:Y:S01]  /*0a00*/  UIADD3 UR6, UP0, UPT, UR15, UR14, URZ ;  /* 0x0000000e0f067290 */ /* 0x000fe2000ff1e0ff */
[----:B------:R-:W-:Y:S01]  /*0a10*/  MOV R27, UR19 ;  /* 0x00000013001b7c02 */ /* 0x000fe20008000f00 */
[----:B------:R0:W4:Y:S01]  /*0a20*/  LDG.E R25, desc[UR16][R16.64] ;  /* 0x0000001010197981 */ /* 0x000122000c1e1900 */
[----:B------:R-:W-:Y:S01]  /*0a30*/  IMAD.U32 R21, RZ, RZ, UR18 ;  /* 0x00000012ff157e24 */ /* 0x000fe2000f8e00ff */
[----:B-1----:R-:W-:Y:S01]  /*0a40*/  IADD3 R14, P0, PT, R14, R9, RZ ;  /* 0x000000090e0e7210 */ /* 0x002fe20007f1e0ff */
[----:B------:R-:W-:Y:S01]  /*0a50*/  IMAD.U32 R29, RZ, RZ, UR7 ;  /* 0x00000007ff1d7e24 */ /* 0x000fe2000f8e00ff */
[----:B------:R-:W-:Y:S01]  /*0a60*/  UIADD3.X UR7, UPT, UPT, UR7, UR9, URZ, UP0, !UPT ;  /* 0x0000000907077290 */ /* 0x000fe200087fe4ff */
[----:B------:R-:W-:Y:S01]  /*0a70*/  MOV R28, UR15 ;  /* 0x0000000f001c7c02 */ /* 0x000fe20008000f00 */
[----:B------:R-:W5:Y:S01]  /*0a80*/  LDG.E R26, desc[UR16][R26.64] ;  /* 0x000000101a1a7981 */ /* 0x000f62000c1e1900 */
[----:B------:R-:W-:-:S02]  /*0a90*/  IADD3.X R15, PT, PT, R15, R5, RZ, P0, !PT ;  /* 0x000000050f0f7210 */ /* 0x000fc400007fe4ff */
[----:B0-----:R-:W-:Y:S01]  /*0aa0*/  IADD3 R16, P0, PT, R14, R9, RZ ;  /* 0x000000090e107210 */ /* 0x001fe20007f1e0ff */
[----:B------:R-:W-:Y:S01]  /*0ab0*/  IMAD.U32 R18, RZ, RZ, UR6 ;  /* 0x00000006ff127e24 */ /* 0x000fe2000f8e00ff */
[----:B------:R-:W-:Y:S01]  /*0ac0*/  MOV R19, UR7 ;  /* 0x0000000700137c02 */ /* 0x000fe20008000f00 */
[----:B------:R-:W5:Y:S02]  /*0ad0*/  LDG.E R28, desc[UR16][R28.64] ;  /* 0x000000101c1c7981 */ /* 0x000f64000c1e1900 */
[----:B------:R-:W-:Y:S02]  /*0ae0*/  IMAD.X R17, R15, 0x1, R5, P0 ;  /* 0x000000010f117824 */ /* 0x000fe400000e0605 */
[----:B------:R0:W5:Y:S01]  /*0af0*/  LDG.E R27, desc[UR16][R20.64] ;  /* 0x00000010141b7981 */ /* 0x000162000c1e1900 */
[----:B------:R-:W-:-:S03]  /*0b00*/  UIADD3 UR6, UP0, UPT, UR6, UR14, URZ ;  /* 0x0000000e06067290 */ /* 0x000fc6000ff1e0ff */
[----:B------:R-:W5:Y:S04]  /*0b10*/  LDG.E R18, desc[UR16][R18.64] ;  /* 0x0000001012127981 */ /* 0x000f68000c1e1900 */
[----:B------:R1:W5:Y:S01]  /*0b20*/  LDG.E R29, desc[UR16][R14.64] ;  /* 0x000000100e1d7981 */ /* 0x000362000c1e1900 */
[----:B0-----:R-:W-:Y:S01]  /*0b30*/  IADD3 R20, P0, PT, R16, R9, RZ ;  /* 0x0000000910147210 */ /* 0x001fe20007f1e0ff */
[----:B------:R-:W-:Y:S02]  /*0b40*/  UIADD3.X UR7, UPT, UPT, UR7, UR9, URZ, UP0, !UPT ;  /* 0x0000000907077290 */ /* 0x000fe400087fe4ff */
[----:B------:R-:W5:Y:S01]  /*0b50*/  LDG.E R16, desc[UR16][R16.64] ;  /* 0x0000001010107981 */ /* 0x000f62000c1e1900 */
[----:B------:R-:W-:Y:S02]  /*0b60*/  IADD3.X R21, PT, PT, R17, R5, RZ, P0, !PT ;  /* 0x0000000511157210 */ /* 0x000fe400007fe4ff */
[----:B-1----:R-:W-:-:S03]  /*0b70*/  IADD3 R14, P0, PT, R20, R9, RZ ;  /* 0x00000009140e7210 */ /* 0x002fc60007f1e0ff */
[----:B------:R-:W5:Y:S02]  /*0b80*/  LDG.E R17, desc[UR16][R20.64] ;  /* 0x0000001014117981 */ /* 0x000f64000c1e1900 */
[----:B------:R-:W-:Y:S02]  /*0b90*/  IMAD.X R15, R21, 0x1, R5, P0 ;  /* 0x00000001150f7824 */ /* 0x000fe400000e0605 */
[----:B--2---:R-:W-:-:S04]  /*0ba0*/  FADD R19, R23, -R22 ;  /* 0x8000001617137221 */ /* 0x004fc80000000000 */
[----:B------:R-:W-:Y:S01]  /*0bb0*/  FFMA R19, R19, R19, R8 ;  /* 0x0000001313137223 */ /* 0x000fe20000000008 */
[----:B------:R-:W-:Y:S01]  /*0bc0*/  IADD3 R8, P0, PT, R14, R9, RZ ;  /* 0x000000090e087210 */ /* 0x000fe20007f1e0ff */
[----:B------:R-:W-:Y:S01]  /*0bd0*/  IMAD.U32 R22, RZ, RZ, UR6 ;  /* 0x00000006ff167e24 */ /* 0x000fe2000f8e00ff */
[----:B------:R-:W-:Y:S01]  /*0be0*/  MOV R23, UR7 ;  /* 0x0000000700177c02 */ /* 0x000fe20008000f00 */
[----:B------:R-:W2:Y:S01]  /*0bf0*/  LDG.E R14, desc[UR16][R14.64] ;  /* 0x000000100e0e7981 */ /* 0x000ea2000c1e1900 */
[----:B------:R-:W-:-:S03]  /*0c00*/  IADD3.X R9, PT, PT, R15, R5, RZ, P0, !PT ;  /* 0x000000050f097210 */ /* 0x000fc600007fe4ff */
[----:B------:R-:W2:Y:S04]  /*0c10*/  LDG.E R22, desc[UR16][R22.64] ;  /* 0x0000001016167981 */ /* 0x000ea8000c1e1900 */
[----:B------:R-:W2:Y:S01]  /*0c20*/  LDG.E R9, desc[UR16][R8.64] ;  /* 0x0000001008097981 */ /* 0x000ea2000c1e1900 */
[----:B------:R-:W-:Y:S01]  /*0c30*/  UIADD3 UR11, UP0, UPT, UR11, -0x8, URZ ;  /* 0xfffffff80b0b7890 */ /* 0x000fe2000ff1e0ff */
[----:B---3--:R-:W-:-:S04]  /*0c40*/  FADD R10, R10, -R11 ;  /* 0x8000000b0a0a7221 */ /* 0x008fc80000000000 */
[----:B------:R-:W-:Y:S01]  /*0c50*/  FFMA R19, R10, R10, R19 ;  /* 0x0000000a0a137223 */ /* 0x000fe20000000013 */
[----:B----4-:R-:W-:-:S04]  /*0c60*/  FADD R24, R24, -R25 ;  /* 0x8000001918187221 */ /* 0x010fc80000000000 */
[----:B------:R-:W-:Y:S01]  /*0c70*/  FFMA R19, R24, R24, R19 ;  /* 0x0000001818137223 */ /* 0x000fe20000000013 */
[----:B------:R-:W-:Y:S02]  /*0c80*/  UIADD3.X UR20, UPT, UPT, UR20, -0x1, URZ, UP0, !UPT ;  /* 0xffffffff14147890 */ /* 0x000fe400087fe4ff */
[----:B------:R-:W-:-:S04]  /*0c90*/  UISETP.NE.U32.AND UP0, UPT, UR11, URZ, UPT ;  /* 0x000000ff0b00728c */ /* 0x000fc8000bf05070 */
[----:B------:R-:W-:Y:S01]  /*0ca0*/  UISETP.NE.AND.EX UP0, UPT, UR20, URZ, UPT, UP0 ;  /* 0x000000ff1400728c */ /* 0x000fe2000bf05300 */
[----:B------:R-:W-:Y:S01]  /*0cb0*/  LEA R6, P0, R4, R6, 0x5 ;  /* 0x0000000604067211 */ /* 0x000fe200078028ff */
[----:B-----5:R-:W-:-:S04]  /*0cc0*/  FADD R26, R29, -R26 ;  /* 0x8000001a1d1a7221 */ /* 0x020fc80000000000 */
[----:B------:R-:W-:Y:S01]  /*0cd0*/  FFMA R19, R26, R26, R19 ;  /* 0x0000001a1a137223 */ /* 0x000fe20000000013 */
[----:B------:R-:W-:-:S04]  /*0ce0*/  FADD R16, R16, -R27 ;  /* 0x8000001b10107221 */ /* 0x000fc80000000000 */
[----:B------:R-:W-:Y:S01]  /*0cf0*/  FFMA R19, R16, R16, R19 ;  /* 0x0000001010137223 */ /* 0x000fe20000000013 */
[----:B------:R-:W-:-:S04]  /*0d00*/  FADD R28, R17, -R28 ;  /* 0x8000001c111c7221 */ /* 0x000fc80000000000 */
[----:B------:R-:W-:Y:S01]  /*0d10*/  FFMA R19, R28, R28, R19 ;  /* 0x0000001c1c137223 */ /* 0x000fe20000000013 */
[----:B------:R-:W-:Y:S01]  /*0d20*/  ULEA UR12, UP1, UR8, UR12, 0x5 ;  /* 0x0000000c080c7291 */ /* 0x000fe2000f8228ff */
[----:B------:R-:W-:-:S03]  /*0d30*/  IMAD.X R7, R7, 0x1, R2, P0 ;  /* 0x0000000107077824 */ /* 0x000fc600000e0602 */
[----:B------:R-:W-:Y:S01]  /*0d40*/  UIADD3.X UR13, UPT, UPT, UR13, UR27, URZ, UP1, !UPT ;  /* 0x0000001b0d0d7290 */ /* 0x000fe20008ffe4ff */
[----:B--2---:R-:W-:-:S04]  /*0d50*/  FADD R14, R14, -R18 ;  /* 0x800000120e0e7221 */ /* 0x004fc80000000000 */
[----:B------:R-:W-:Y:S01]  /*0d60*/  FFMA R19, R14, R14, R19 ;  /* 0x0000000e0e137223 */ /* 0x000fe20000000013 */
[----:B------:R-:W-:-:S04]  /*0d70*/  FADD R22, R9, -R22 ;  /* 0x8000001609167221 */ /* 0x000fc80000000000 */
[----:B------:R-:W-:Y:S01]  /*0d80*/  FFMA R8, R22, R22, R19 ;  /* 0x0000001616087223 */ /* 0x000fe20000000013 */
[----:B------:R-:W-:Y:S06]  /*0d90*/  BRA.U UP0, `(.L_x_24) ;  /* 0xfffffff900a47547 */ /* 0x000fec000b83ffff */
[----:B------:R-:W0:Y:S01]  /*0da0*/  LDCU UR7, c[0x0][0x394] ;  /* 0x00007280ff0777ac */ /* 0x000e220008000800 */
[----:B------:R-:W-:-:S05]  /*0db0*/  UMOV UR6, UR10 ;  /* 0x0000000a00067c82 */ /* 0x000fca0008000000 */
.L_x_23:
[----:B------:R-:W1:Y:S02]  /*0dc0*/  LDCU UR11, c[0x0][0x390] ;  /* 0x00007200ff0b77ac */ /* 0x000e640008000800 */
[----:B-1----:R-:W-:-:S04]  /*0dd0*/  ULOP3.LUT UR11, UR11, 0x7, URZ, 0xc0, !UPT ;  /* 0x000000070b0b7892 */ /* 0x002fc8000f8ec0ff */
[----:B------:R-:W-:-:S04]  /*0de0*/  UISETP.NE.U32.AND UP0, UPT, UR11, URZ, UPT ;  /* 0x000000ff0b00728c */ /* 0x000fc8000bf05070 */
[----:B------:R-:W-:-:S09]  /*0df0*/  UISETP.NE.AND.EX UP0, UPT, URZ, URZ, UPT, UP0 ;  /* 0x000000ffff00728c */ /* 0x000fd2000bf05300 */
[----:B------:R-:W-:Y:S05]  /*0e00*/  BRA.U !UP0, `(.L_x_25) ;  /* 0x0000000908707547 */ /* 0x000fea000b800000 */
[----:B------:R-:W-:Y:S02]  /*0e10*/  UIADD3 UR11, UP1, UPT, UR11, -0x1, URZ ;  /* 0xffffffff0b0b7890 */ /* 0x000fe4000ff3e0ff */
[----:B------:R-:W-:Y:S02]  /*0e20*/  UISETP.NE.U32.AND UP0, UPT, UR26, URZ, UPT ;  /* 0x000000ff1a00728c */ /* 0x000fe4000bf05070 */
[----:B------:R-:W-:Y:S02]  /*0e30*/  UIADD3.X UR12, UPT, UPT, URZ, -0x1, URZ, UP1, !UPT ;  /* 0xffffffffff0c7890 */ /* 0x000fe40008ffe4ff */
[----:B------:R-:W-:Y:S02]  /*0e40*/  UISETP.GE.U32.AND UP1, UPT, UR11, 0x3, UPT ;  /* 0x000000030b00788c */ /* 0x000fe4000bf26070 */
[----:B------:R-:W-:Y:S02]  /*0e50*/  UISETP.NE.AND.EX UP0, UPT, URZ, URZ, UPT, UP0 ;  /* 0x000000ffff00728c */ /* 0x000fe4000bf05300 */
[----:B------:R-:W-:-:S09]  /*0e60*/  UISETP.GE.U32.AND.EX UP1, UPT, UR12, URZ, UPT, UP1 ;  /* 0x000000ff0c00728c */ /* 0x000fd2000bf26110 */
[----:B------:R-:W-:Y:S05]  /*0e70*/  BRA.U !UP1, `(.L_x_26) ;  /* 0x0000000509247547 */ /* 0x000fea000b800000 */
[----:B------:R-:W1:Y:S01]  /*0e80*/  LDCU.64 UR20, c[0x0][0x3a0] ;  /* 0x00007400ff1477ac */ /* 0x000e620008000a00 */
[----:B------:R-:W2:Y:S01]  /*0e90*/  LDC.64 R18, c[0x0][0x388] ;  /* 0x0000e200ff127b82 */ /* 0x000ea20000000a00 */
[----:B------:R-:W-:Y:S01]  /*0ea0*/  SHF.R.S32.HI R13, RZ, 0x1f, R12 ;  /* 0x0000001fff0d7819 */ /* 0x000fe2000001140c */
[----:B------:R-:W3:Y:S01]  /*0eb0*/  LDCU.64 UR22, c[0x0][0x398] ;  /* 0x00007300ff1677ac */ /* 0x000ee20008000a00 */
[----:B------:R-:W-:-:S05]  /*0ec0*/  UIADD3 UR25, UPT, UPT, UR6, 0x1, URZ ;  /* 0x0000000106197890 */ /* 0x000fca000fffe0ff */
[----:B------:R-:W4:Y:S01]  /*0ed0*/  LDC.64 R6, c[0x0][0x380] ;  /* 0x0000e000ff067b82 */ /* 0x000f220000000a00 */
[----:B------:R-:W-:-:S07]  /*0ee0*/  UIADD3 UR19, UPT, UPT, UR6, 0x2, URZ ;  /* 0x0000000206137890 */ /* 0x000fce000fffe0ff */
[----:B------:R-:W5:Y:S01]  /*0ef0*/  LDC R11, c[0x0][0x388] ;  /* 0x0000e200ff0b7b82 */ /* 0x000f620000000800 */
[----:B-1----:R-:W-:Y:S02]  /*0f00*/  UIMAD.WIDE.U32 UR14, UR25, UR20, UR4 ;  /* 0x00000014190e72a5 */ /* 0x002fe4000f8e0004 */
[----:B0-----:R-:W-:Y:S02]  /*0f10*/  UIMAD UR18, UR7, UR20, URZ ;  /* 0x00000014071272a4 */ /* 0x001fe4000f8e02ff */
[----:B------:R-:W-:Y:S02]  /*0f20*/  UIMAD UR11, UR25, UR21, UR15 ;  /* 0x00000015190b72a4 */ /* 0x000fe4000f8e020f */
[----:B---3--:R-:W-:Y:S02]  /*0f30*/  ULEA UR24, UP1, UR14, UR22, 0x2 ;  /* 0x000000160e187291 */ /* 0x008fe4000f8210ff */
[----:B------:R-:W-:Y:S02]  /*0f40*/  UIMAD.WIDE.U32 UR12, UR6, UR20, UR4 ;  /* 0x00000014060c72a5 */ /* 0x000fe4000f8e0004 */
[----:B------:R-:W-:-:S02]  /*0f50*/  ULEA.HI.X UR11, UR14, UR23, UR11, 0x2, UP1 ;  /* 0x000000170e0b7291 */ /* 0x000fc400088f140b */
[----:B------:R-:W-:Y:S01]  /*0f60*/  UIMAD.WIDE.U32 UR14, UR19, UR20, UR4 ;  /* 0x00000014130e72a5 */ /* 0x000fe2000f8e0004 */
[C---:B--2---:R-:W-:Y:S01]  /*0f70*/  IMAD R10, R18.reuse, UR7, RZ ;  /* 0x00000007120a7c24 */ /* 0x044fe2000f8e02ff */
[----:B------:R-:W-:Y:S01]  /*0f80*/  UIMAD UR18, UR6, UR21, UR18 ;  /* 0x00000015061272a4 */ /* 0x000fe2000f8e0212 */
[----:B------:R-:W-:Y:S01]  /*0f90*/  MOV R20, UR24 ;  /* 0x0000001800147c02 */ /* 0x000fe20008000f00 */
[----:B------:R-:W-:Y:S01]  /*0fa0*/  IMAD.U32 R21, RZ, RZ, UR11 ;  /* 0x0000000bff157e24 */ /* 0x000fe2000f8e00ff */
[----:B------:R-:W-:Y:S02]  /*0fb0*/  UIMAD UR11, UR19, UR21, UR15 ;  /* 0x00000015130b72a4 */ /* 0x000fe4000f8e020f */
[----:B------:R-:W-:Y:S02]  /*0fc0*/  ULEA UR15, UP2, UR14, UR22, 0x2 ;  /* 0x000000160e0f7291 */ /* 0x000fe4000f8410ff */
[----:B------:R-:W-:Y:S01]  /*0fd0*/  ULEA UR28, UP1, UR12, UR22, 0x2 ;  /* 0x000000160c1c7291 */ /* 0x000fe2000f8210ff */
[----:B------:R-:W-:Y:S01]  /*0fe0*/  IMAD.WIDE.U32 R14, R18, UR6, R12 ;  /* 0x00000006120e7c25 */ /* 0x000fe2000f8e000c */
[----:B------:R-:W-:Y:S01]  /*0ff0*/  ULEA.HI.X UR14, UR14, UR23, UR11, 0x2, UP2 ;  /* 0x000000170e0e7291 */ /* 0x000fe200090f140b */
[----:B------:R-:W2:Y:S01]  /*1000*/  LDG.E R9, desc[UR16][R20.64] ;  /* 0x0000001014097981 */ /* 0x000ea2000c1e1900 */
[----:B------:R-:W-:Y:S01]  /*1010*/  MOV R16, UR15 ;  /* 0x0000000f00107c02 */ /* 0x000fe20008000f00 */
[----:B------:R-:W-:Y:S01]  /*1020*/  UIADD3 UR13, UPT, UPT, UR13, UR18, URZ ;  /* 0x000000120d0d7290 */ /* 0x000fe2000fffe0ff */
[----:B------:R-:W-:Y:S01]  /*1030*/  IMAD R23, R19, UR6, R10 ;  /* 0x0000000613177c24 */ /* 0x000fe2000f8e020a */
[----:B----4-:R-:W-:Y:S01]  /*1040*/  LEA R24, P0, R14, R6, 0x2 ;  /* 0x000000060e187211 */ /* 0x010fe200078010ff */
[----:B------:R-:W-:Y:S01]  /*1050*/  IMAD.U32 R17, RZ, RZ, UR14 ;  /* 0x0000000eff117e24 */ /* 0x000fe2000f8e00ff */
[----:B------:R-:W-:Y:S01]  /*1060*/  ULEA.HI.X UR12, UR12, UR23, UR13, 0x2, UP1 ;  /* 0x000000170c0c7291 */ /* 0x000fe200088f140d */
[----:B------:R-:W-:Y:S01]  /*1070*/  IMAD.IADD R10, R15, 0x1, R23 ;  /* 0x000000010f0a7824 */ /* 0x000fe200078e0217 */
[----:B------:R-:W-:-:S02]  /*1080*/  MOV R26, UR28 ;  /* 0x0000001c001a7c02 */ /* 0x000fc40008000f00 */
[----:B------:R0:W3:Y:S01]  /*1090*/  LDG.E R22, desc[UR16][R16.64] ;  /* 0x0000001010167981 */ /* 0x0000e2000c1e1900 */
[----:B------:R-:W-:Y:S01]  /*10a0*/  UIADD3 UR14, UPT, UPT, UR6, 0x3, URZ ;  /* 0x00000003060e7890 */ /* 0x000fe2000fffe0ff */
[----:B------:R-:W-:Y:S02]  /*10b0*/  MOV R27, UR12 ;  /* 0x0000000c001b7c02 */ /* 0x000fe40008000f00 */
[----:B0-----:R-:W-:Y:S01]  /*10c0*/  MOV R17, R13 ;  /* 0x0000000d00117202 */ /* 0x001fe20000000f00 */
[----:B------:R-:W-:Y:S01]  /*10d0*/  IMAD.MOV.U32 R16, RZ, RZ, R12 ;  /* 0x000000ffff107224 */ /* 0x000fe200078e000c */
[----:B------:R-:W-:Y:S01]  /*10e0*/  LEA.HI.X R25, R14, R7, R10, 0x2, P0 ;  /* 0x000000070e197211 */ /* 0x000fe200000f140a */
[----:B------:R-:W-:Y:S01]  /*10f0*/  UIMAD.WIDE.U32 UR12, UR14, UR20, UR4 ;  /* 0x000000140e0c72a5 */ /* 0x000fe2000f8e0004 */
[----:B------:R0:W4:Y:S01]  /*1100*/  LDG.E R23, desc[UR16][R26.64] ;  /* 0x000000101a177981 */ /* 0x000122000c1e1900 */
[----:B-----5:R-:W-:-:S03]  /*1110*/  IMAD.WIDE.U32 R20, R11, UR25, R16 ;  /* 0x000000190b147c25 */ /* 0x020fc6000f8e0010 */
[----:B------:R-:W4:Y:S01]  /*1120*/  LDG.E R24, desc[UR16][R24.64] ;  /* 0x0000001018187981 */ /* 0x000f22000c1e1900 */
[----:B------:R-:W-:Y:S01]  /*1130*/  IMAD R18, R19, UR25, R21 ;  /* 0x0000001913127c24 */ /* 0x000fe2000f8e0215 */
[CC--:B------:R-:W-:Y:S01]  /*1140*/  LEA R10, P0, R20.reuse, R6.reuse, 0x2 ;  /* 0x00000006140a7211 */ /* 0x0c0fe200078010ff */
[C-C-:B------:R-:W-:Y:S01]  /*1150*/  IMAD.WIDE.U32 R14, R11.reuse, UR19, R16.reuse ;  /* 0x000000130b0e7c25 */ /* 0x140fe2000f8e0010 */
[----:B------:R-:W-:Y:S02]  /*1160*/  UIMAD UR11, UR14, UR21, UR13 ;  /* 0x000000150e0b72a4 */ /* 0x000fe4000f8e020d */
[----:B------:R-:W-:Y:S01]  /*1170*/  ULEA UR7, UP1, UR12, UR22, 0x2 ;  /* 0x000000160c077291 */ /* 0x000fe2000f8210ff */
[----:B------:R-:W-:Y:S01]  /*1180*/  IMAD.WIDE.U32 R16, R11, UR14, R16 ;  /* 0x0000000e0b107c25 */ /* 0x000fe2000f8e0010 */
[-C--:B------:R-:W-:Y:S02]  /*1190*/  LEA.HI.X R11, R20, R7.reuse, R18, 0x2, P0 ;  /* 0x00000007140b7211 */ /* 0x080fe400000f1412 */
[-C--:B------:R-:W-:Y:S01]  /*11a0*/  LEA R18, P0, R14, R6.reuse, 0x2 ;  /* 0x000000060e127211 */ /* 0x080fe200078010ff */
[C---:B0-----:R-:W-:Y:S01]  /*11b0*/  IMAD R26, R19.reuse, UR19, R15 ;  /* 0x00000013131a7c24 */ /* 0x041fe2000f8e020f */
[----:B------:R-:W-:Y:S01]  /*11c0*/  ULEA.HI.X UR12, UR12, UR23, UR11, 0x2, UP1 ;  /* 0x000000170c0c7291 */ /* 0x000fe200088f140b */
[----:B------:R-:W-:Y:S01]  /*11d0*/  IMAD R15, R19, UR14, R17 ;  /* 0x0000000e130f7c24 */ /* 0x000fe2000f8e0211 */
[----:B------:R-:W-:Y:S01]  /*11e0*/  LEA R6, P1, R16, R6, 0x2 ;  /* 0x0000000610067211 */ /* 0x000fe200078210ff */
[----:B------:R-:W2:Y:S01]  /*11f0*/  LDG.E R10, desc[UR16][R10.64] ;  /* 0x000000100a0a7981 */ /* 0x000ea2000c1e1900 */
[----:B------:R-:W-:Y:S01]  /*1200*/  LEA.HI.X R19, R14, R7, R26, 0x2, P0 ;  /* 0x000000070e137211 */ /* 0x000fe200000f141a */
[----:B------:R-:W-:Y:S01]  /*1210*/  IMAD.U32 R20, RZ, RZ, UR7 ;  /* 0x00000007ff147e24 */ /* 0x000fe2000f8e00ff */
[----:B------:R-:W-:-:S02]  /*1220*/  MOV R21, UR12 ;  /* 0x0000000c00157c02 */ /* 0x000fc40008000f00 */
[----:B------:R-:W-:Y:S02]  /*1230*/  LEA.HI.X R7, R16, R7, R15, 0x2, P1 ;  /* 0x0000000710077211 */ /* 0x000fe400008f140f */
[----:B------:R-:W3:Y:S04]  /*1240*/  LDG.E R19, desc[UR16][R18.64] ;  /* 0x0000001012137981 */ /* 0x000ee8000c1e1900 */
[----:B------:R-:W5:Y:S04]  /*1250*/  LDG.E R21, desc[UR16][R20.64] ;  /* 0x0000001014157981 */ /* 0x000f68000c1e1900 */
[----:B------:R-:W5:Y:S01]  /*1260*/  LDG.E R6, desc[UR16][R6.64] ;  /* 0x0000001006067981 */ /* 0x000f62000c1e1900 */
[----:B------:R-:W-:Y:S01]  /*1270*/  UIADD3 UR6, UPT, UPT, UR6, 0x4, URZ ;  /* 0x0000000406067890 */ /* 0x000fe2000fffe0ff */
[----:B------:R-:W-:Y:S01]  /*1280*/  UMOV UR7, URZ ;  /* 0x000000ff00077c82 */ /* 0x000fe20008000000 */
[----:B----4-:R-:W-:-:S04]  /*1290*/  FADD R23, R24, -R23 ;  /* 0x8000001718177221 */ /* 0x010fc80000000000 */
[----:B------:R-:W-:Y:S01]  /*12a0*/  FFMA R8, R23, R23, R8 ;  /* 0x0000001717087223 */ /* 0x000fe20000000008 */
[----:B--2---:R-:W-:-:S04]  /*12b0*/  FADD R9, R10, -R9 ;  /* 0x800000090a097221 */ /* 0x004fc80000000000 */
[----:B------:R-:W-:Y:S01]  /*12c0*/  FFMA R8, R9, R9, R8 ;  /* 0x0000000909087223 */ /* 0x000fe20000000008 */
[----:B---3--:R-:W-:-:S04]  /*12d0*/  FADD R9, R19, -R22 ;  /* 0x8000001613097221 */ /* 0x008fc80000000000 */
[----:B------:R-:W-:Y:S01]  /*12e0*/  FFMA R8, R9, R9, R8 ;  /* 0x0000000909087223 */ /* 0x000fe20000000008 */
[----:B-----5:R-:W-:-:S04]  /*12f0*/  FADD R15, R6, -R21 ;  /* 0x80000015060f7221 */ /* 0x020fc80000000000 */
[----:B------:R-:W-:-:S07]  /*1300*/  FFMA R8, R15, R15, R8 ;  /* 0x0000000f0f087223 */ /* 0x000fce0000000008 */
.L_x_26:
[----:B------:R-:W-:Y:S05]  /*1310*/  BRA.U !UP0, `(.L_x_25) ;  /* 0x00000005082c7547 */ /* 0x000fea000b800000 */
[----:B------:R-:W1:Y:S01]  /*1320*/  LDCU UR11, c[0x0][0x390] ;  /* 0x00007200ff0b77ac */ /* 0x000e620008000800 */
[----:B------:R-:W-:-:S04]  /*1330*/  UISETP.NE.U32.AND UP0, UPT, UR26, 0x1, UPT ;  /* 0x000000011a00788c */ /* 0x000fc8000bf05070 */
[----:B------:R-:W-:Y:S02]  /*1340*/  UISETP.NE.AND.EX UP0, UPT, URZ, URZ, UPT, UP0 ;  /* 0x000000ffff00728c */ /* 0x000fe4000bf05300 */
[----:B-1----:R-:W-:-:S07]  /*1350*/  ULOP3.LUT UP1, URZ, UR11, 0x1, URZ, 0xc0, !UPT ;  /* 0x000000010bff7892 */ /* 0x002fce000f82c0ff */
[----:B------:R-:W-:Y:S05]  /*1360*/  BRA.U !UP0, `(.L_x_27) ;  /* 0x0000000108b47547 */ /* 0x000fea000b800000 */
[----:B------:R-:W0:Y:S01]  /*1370*/  LDCU.64 UR18, c[0x0][0x3a0] ;  /* 0x00007400ff1277ac */ /* 0x000e220008000a00 */
[----:B------:R-:W1:Y:S01]  /*1380*/  LDC R9, c[0x0][0x388] ;  /* 0x0000e200ff097b82 */ /* 0x000e620000000800 */
[--C-:B------:R-:W-:Y:S01]  /*1390*/  SHF.R.S32.HI R7, RZ, 0x1f, R12.reuse ;  /* 0x0000001fff077819 */ /* 0x100fe2000001140c */
[----:B------:R-:W-:Y:S01]  /*13a0*/  IMAD.U32 R15, RZ, RZ, UR6 ;  /* 0x00000006ff0f7e24 */ /* 0x000fe2000f8e00ff */
[----:B------:R-:W2:Y:S01]  /*13b0*/  LDCU.128 UR20, c[0x0][0x380] ;  /* 0x00007000ff1477ac */ /* 0x000ea20008000c00 */
[----:B------:R-:W-:Y:S01]  /*13c0*/  MOV R6, R12 ;  /* 0x0000000c00067202 */ /* 0x000fe20000000f00 */
[----:B------:R-:W-:Y:S01]  /*13d0*/  IMAD.MOV.U32 R10, RZ, RZ, R12 ;  /* 0x000000ffff0a7224 */ /* 0x000fe200078e000c */
[----:B------:R-:W-:Y:S01]  /*13e0*/  MOV R11, R7 ;  /* 0x00000007000b7202 */ /* 0x000fe20000000f00 */
[----:B------:R-:W3:Y:S01]  /*13f0*/  LDCU.64 UR24, c[0x0][0x398] ;  /* 0x00007300ff1877ac */ /* 0x000ee20008000a00 */
[----:B------:R-:W-:Y:S02]  /*1400*/  UIADD3 UR28, UPT, UPT, UR6, 0x1, URZ ;  /* 0x00000001061c7890 */ /* 0x000fe4000fffe0ff */
[----:B0-----:R-:W-:-:S04]  /*1410*/  UIMAD UR11, UR7, UR18, URZ ;  /* 0x00000012070b72a4 */ /* 0x001fc8000f8e02ff */
[----:B------:R-:W-:Y:S01]  /*1420*/  IMAD.U32 R17, RZ, RZ, UR28 ;  /* 0x0000001cff117e24 */ /* 0x000fe2000f8e00ff */
[----:B------:R-:W-:Y:S02]  /*1430*/  UIMAD.WIDE.U32 UR14, UR28, UR18, UR4 ;  /* 0x000000121c0e72a5 */ /* 0x000fe4000f8e0004 */
[----:B------:R-:W-:Y:S01]  /*1440*/  UIMAD.WIDE.U32 UR12, UR6, UR18, UR4 ;  /* 0x00000012060c72a5 */ /* 0x000fe2000f8e0004 */
[----:B--2---:R-:W-:Y:S01]  /*1450*/  IMAD.WIDE.U32 R14, R15, UR22, R6 ;  /* 0x000000160f0e7c25 */ /* 0x004fe2000f8e0006 */
[----:B------:R-:W-:Y:S02]  /*1460*/  UIMAD UR7, UR7, UR22, URZ ;  /* 0x00000016070772a4 */ /* 0x000fe4000f8e02ff */
[----:B------:R-:W-:Y:S01]  /*1470*/  UIMAD UR11, UR6, UR19, UR11 ;  /* 0x00000013060b72a4 */ /* 0x000fe2000f8e020b */
[----:B-1----:R-:W-:Y:S01]  /*1480*/  IMAD.WIDE.U32 R10, R9, UR28, R10 ;  /* 0x0000001c090a7c25 */ /* 0x002fe2000f8e000a */
[----:B------:R-:W-:Y:S01]  /*1490*/  UIMAD UR19, UR28, UR19, UR15 ;  /* 0x000000131c1372a4 */ /* 0x000fe2000f8e020f */
[----:B------:R-:W-:Y:S01]  /*14a0*/  LEA R6, P0, R14, UR20, 0x2 ;  /* 0x000000140e067c11 */ /* 0x000fe2000f8010ff */
[----:B------:R-:W-:-:S02]  /*14b0*/  UIMAD UR7, UR6, UR23, UR7 ;  /* 0x00000017060772a4 */ /* 0x000fc4000f8e0207 */
[----:B------:R-:W-:Y:S01]  /*14c0*/  IMAD R9, R17, UR23, R11 ;  /* 0x0000001711097c24 */ /* 0x000fe2000f8e020b */
[----:B---3--:R-:W-:Y:S02]  /*14d0*/  ULEA UR15, UP0, UR12, UR24, 0x2 ;  /* 0x000000180c0f7291 */ /* 0x008fe4000f8010ff */
[----:B------:R-:W-:Y:S02]  /*14e0*/  UIADD3 UR11, UPT, UPT, UR13, UR11, URZ ;  /* 0x0000000b0d0b7290 */ /* 0x000fe4000fffe0ff */
[----:B------:R-:W-:Y:S01]  /*14f0*/  ULEA UR24, UP2, UR14, UR24, 0x2 ;  /* 0x000000180e187291 */ /* 0x000fe2000f8410ff */
[----:B------:R-:W-:Y:S01]  /*1500*/  IADD3 R7, PT, PT, R15, UR7, RZ ;  /* 0x000000070f077c10 */ /* 0x000fe2000fffe0ff */
[----:B------:R-:W-:Y:S01]  /*1510*/  ULEA.HI.X UR11, UR12, UR25, UR11, 0x2, UP0 ;  /* 0x000000190c0b7291 */ /* 0x000fe200080f140b */
[----:B------:R-:W-:Y:S01]  /*1520*/  IMAD.U32 R18, RZ, RZ, UR15 ;  /* 0x0000000fff127e24 */ /* 0x000fe2000f8e00ff */
[----:B------:R-:W-:Y:S01]  /*1530*/  ULEA.HI.X UR19, UR14, UR25, UR19, 0x2, UP2 ;  /* 0x000000190e137291 */ /* 0x000fe200090f1413 */
[----:B------:R-:W-:-:S02]  /*1540*/  LEA.HI.X R7, R14, UR21, R7, 0x2, P0 ;  /* 0x000000150e077c11 */ /* 0x000fc400080f1407 */
[C---:B------:R-:W-:Y:S01]  /*1550*/  LEA R14, P0, R10.reuse, UR20, 0x2 ;  /* 0x000000140a0e7c11 */ /* 0x040fe2000f8010ff */
[----:B------:R-:W-:Y:S01]  /*1560*/  IMAD.U32 R19, RZ, RZ, UR11 ;  /* 0x0000000bff137e24 */ /* 0x000fe2000f8e00ff */
[----:B------:R-:W-:Y:S01]  /*1570*/  MOV R16, UR24 ;  /* 0x0000001800107c02 */ /* 0x000fe20008000f00 */
[----:B------:R-:W2:Y:S01]  /*1580*/  LDG.E R6, desc[UR16][R6.64] ;  /* 0x0000001006067981 */ /* 0x000ea2000c1e1900 */
[----:B------:R-:W-:Y:S02]  /*1590*/  MOV R17, UR19 ;  /* 0x0000001300117c02 */ /* 0x000fe40008000f00 */
[----:B------:R-:W-:Y:S01]  /*15a0*/  LEA.HI.X R15, R10, UR21, R9, 0x2, P0 ;  /* 0x000000150a0f7c11 */ /* 0x000fe200080f1409 */
[----:B------:R-:W2:Y:S04]  /*15b0*/  LDG.E R19, desc[UR16][R18.64] ;  /* 0x0000001012137981 */ /* 0x000ea8000c1e1900 */
[----:B------:R-:W3:Y:S04]  /*15c0*/  LDG.E R17, desc[UR16][R16.64] ;  /* 0x0000001010117981 */ /* 0x000ee8000c1e1900 */
[----:B------:R-:W3:Y:S01]  /*15d0*/  LDG.E R14, desc[UR16][R14.64] ;  /* 0x000000100e0e7981 */ /* 0x000ee2000c1e1900 */
[----:B------:R-:W-:Y:S01]  /*15e0*/  UIADD3 UR6, UPT, UPT, UR6, 0x2, URZ ;  /* 0x0000000206067890 */ /* 0x000fe2000fffe0ff */
[----:B------:R-:W-:Y:S01]  /*15f0*/  UMOV UR7, URZ ;  /* 0x000000ff00077c82 */ /* 0x000fe20008000000 */
[----:B--2---:R-:W-:-:S04]  /*1600*/  FADD R9, R6, -R19 ;  /* 0x8000001306097221 */ /* 0x004fc80000000000 */
[----:B------:R-:W-:Y:S01]  /*1610*/  FFMA R8, R9, R9, R8 ;  /* 0x0000000909087223 */ /* 0x000fe20000000008 */
[----:B---3--:R-:W-:-:S04]  /*1620*/  FADD R11, R14, -R17 ;  /* 0x800000110e0b7221 */ /* 0x008fc80000000000 */
[----:B------:R-:W-:-:S07]  /*1630*/  FFMA R8, R11, R11, R8 ;  /* 0x0000000b0b087223 */ /* 0x000fce0000000008 */
.L_x_27:
[----:B------:R-:W-:Y:S05]  /*1640*/  BRA.U !UP1, `(.L_x_25) ;  /* 0x0000000109607547 */ /* 0x000fea000b800000 */
[----:B------:R-:W0:Y:S01]  /*1650*/  LDC.64 R20, c[0x0][0x388] ;  /* 0x0000e200ff147b82 */ /* 0x000e220000000a00 */
[--C-:B------:R-:W-:Y:S01]  /*1660*/  SHF.R.S32.HI R15, RZ, 0x1f, R12.reuse ;  /* 0x0000001fff0f7819 */ /* 0x100fe2000001140c */
[----:B------:R-:W-:Y:S01]  /*1670*/  IMAD.MOV.U32 R14, RZ, RZ, R12 ;  /* 0x000000ffff0e7224 */ /* 0x000fe200078e000c */
[----:B------:R-:W-:Y:S01]  /*1680*/  MOV R19, UR5 ;  /* 0x0000000500137c02 */ /* 0x000fe20008000f00 */
[----:B------:R-:W-:-:S04]  /*1690*/  IMAD.U32 R18, RZ, RZ, UR4 ;  /* 0x00000004ff127e24 */ /* 0x000fc8000f8e00ff */
[----:B------:R-:W1:Y:S08]  /*16a0*/  LDC.64 R16, c[0x0][0x3a0] ;  /* 0x0000e800ff107b82 */ /* 0x000e700000000a00 */
[----:B------:R-:W2:Y:S08]  /*16b0*/  LDC.64 R6, c[0x0][0x398] ;  /* 0x0000e600ff067b82 */ /* 0x000eb00000000a00 */
[----:B------:R-:W3:Y:S01]  /*16c0*/  LDC.64 R10, c[0x0][0x380] ;  /* 0x0000e000ff0a7b82 */ /* 0x000ee20000000a00 */
[----:B0-----:R-:W-:-:S02]  /*16d0*/  IMAD R22, R20, UR7, RZ ;  /* 0x0000000714167c24 */ /* 0x001fc4000f8e02ff */
[----:B------:R-:W-:-:S04]  /*16e0*/  IMAD.WIDE.U32 R14, R20, UR6, R14 ;  /* 0x00000006140e7c25 */ /* 0x000fc8000f8e000e */
[----:B------:R-:W-:Y:S02]  /*16f0*/  IMAD R21, R21, UR6, R22 ;  /* 0x0000000615157c24 */ /* 0x000fe4000f8e0216 */
[C---:B-1----:R-:W-:Y:S02]  /*1700*/  IMAD R20, R16.reuse, UR7, RZ ;  /* 0x0000000710147c24 */ /* 0x042fe4000f8e02ff */
[----:B------:R-:W-:Y:S01]  /*1710*/  IMAD.WIDE.U32 R18, R16, UR6, R18 ;  /* 0x0000000610127c25 */ /* 0x000fe2000f8e0012 */
[----:B------:R-:W-:-:S03]  /*1720*/  IADD3 R15, PT, PT, R15, R21, RZ ;  /* 0x000000150f0f7210 */ /* 0x000fc60007ffe0ff */
[----:B------:R-:W-:Y:S01]  /*1730*/  IMAD R9, R17, UR6, R20 ;  /* 0x0000000611097c24 */ /* 0x000fe2000f8e0214 */
[----:B--2---:R-:W-:-:S03]  /*1740*/  LEA R6, P1, R18, R6, 0x2 ;  /* 0x0000000612067211 */ /* 0x004fc600078210ff */
[----:B------:R-:W-:Y:S01]  /*1750*/  IMAD.IADD R9, R19, 0x1, R9 ;  /* 0x0000000113097824 */ /* 0x000fe200078e0209 */
[----:B---3--:R-:W-:-:S04]  /*1760*/  LEA R10, P0, R14, R10, 0x2 ;  /* 0x0000000a0e0a7211 */ /* 0x008fc800078010ff */
[----:B------:R-:W-:Y:S02]  /*1770*/  LEA.HI.X R7, R18, R7, R9, 0x2, P1 ;  /* 0x0000000712077211 */ /* 0x000fe400008f1409 */
[----:B------:R-:W-:-:S04]  /*1780*/  LEA.HI.X R11, R14, R11, R15, 0x2, P0 ;  /* 0x0000000b0e0b7211 */ /* 0x000fc800000f140f */
[----:B------:R-:W2:Y:S04]  /*1790*/  LDG.E R7, desc[UR16][R6.64] ;  /* 0x0000001006077981 */ /* 0x000ea8000c1e1900 */
[----:B------:R-:W2:Y:S02]  /*17a0*/  LDG.E R10, desc[UR16][R10.64] ;  /* 0x000000100a0a7981 */ /* 0x000ea4000c1e1900 */
[----:B--2---:R-:W-:-:S04]  /*17b0*/  FADD R9, R10, -R7 ;  /* 0x800000070a097221 */ /* 0x004fc80000000000 */
[----:B------:R-:W-:-:S07]  /*17c0*/  FFMA R8, R9, R9, R8 ;  /* 0x0000000909087223 */ /* 0x000fce0000000008 */
.L_x_25:
[----:B0-----:R-:W0:Y:S01]  /*17d0*/  LDCU.64 UR6, c[0x0][0x3a0] ;  /* 0x00007400ff0677ac */ /* 0x001e220008000a00 */
[----:B------:R-:W-:-:S04]  /*17e0*/  FSETP.GEU.AND P0, PT, R8, R3, PT ;  /* 0x000000030800720b */ /* 0x000fc80003f0e000 */
[----:B------:R-:W-:Y:S01]  /*17f0*/  SEL R0, R0, UR4, P0 ;  /* 0x0000000400007c07 */ /* 0x000fe20008000000 */
[----:B------:R-:W-:Y:S01]  /*1800*/  UIADD3 UR4, UP0, UPT, UR4, 0x1, URZ ;  /* 0x0000000104047890 */ /* 0x000fe2000ff1e0ff */
[----:B------:R-:W-:-:S03]  /*1810*/  FSEL R3, R8, R3, !P0 ;  /* 0x0000000308037208 */ /* 0x000fc60004000000 */
[----:B------:R-:W-:Y:S02]  /*1820*/  UIADD3.X UR5, UPT, UPT, URZ, UR5, URZ, UP0, !UPT ;  /* 0x00000005ff057290 */ /* 0x000fe400087fe4ff */
[----:B0-----:R-:W-:-:S04]  /*1830*/  UISETP.GE.U32.AND UP0, UPT, UR4, UR6, UPT ;  /* 0x000000060400728c */ /* 0x001fc8000bf06070 */
[----:B------:R-:W-:-:S09]  /*1840*/  UISETP.GE.U32.AND.EX UP0, UPT, UR5, UR7, UPT, UP0 ;  /* 0x000000070500728c */ /* 0x000fd2000bf06100 */
[----:B------:R-:W-:Y:S05]  /*1850*/  BRA.U !UP0, `(.L_x_28) ;  /* 0xffffffed08b07547 */ /* 0x000fea000b83ffff */
.L_x_15:
[----:B------:R-:W0:Y:S01]  /*1860*/  LDC.64 R2, c[0x0][0x3b0] ;  /* 0x0000ec00ff027b82 */ /* 0x000e220000000a00 */
[----:B------:R-:W1:Y:S01]  /*1870*/  LDCU.64 UR4, c[0x0][0x3a8] ;  /* 0x00007500ff0477ac */ /* 0x000e620008000a00 */
[----:B------:R-:W-:Y:S01]  /*1880*/  SHF.R.S32.HI R5, RZ, 0x1f, R12 ;  /* 0x0000001fff057819 */ /* 0x000fe2000001140c */
[----:B------:R-:W-:Y:S01]  /*1890*/  HFMA2 R7, -RZ, RZ, 0, 5.9604644775390625e-08 ;  /* 0x00000001ff077431 */ /* 0x000fe200000001ff */
[----:B-1----:R-:W-:-:S04]  /*18a0*/  LEA R4, P0, R12, UR4, 0x2 ;  /* 0x000000040c047c11 */ /* 0x002fc8000f8010ff */
[----:B------:R-:W-:Y:S01]  /*18b0*/  LEA.HI.X R5, R12, UR5, R5, 0x2, P0 ;  /* 0x000000050c057c11 */ /* 0x000fe200080f1405 */
[----:B0-----:R-:W-:-:S04]  /*18c0*/  IMAD.WIDE.U32 R2, R0, 0x4, R2 ;  /* 0x0000000400027825 */ /* 0x001fc800078e0002 */
[----:B------:R-:W-:Y:S04]  /*18d0*/  STG.E desc[UR16][R4.64], R0 ;  /* 0x0000000004007986 */ /* 0x000fe8000c101910 */
[----:B------:R-:W-:Y:S01]  /*18e0*/  REDG.E.ADD.STRONG.GPU desc[UR16][R2.64], R7 ;  /* 0x000000070200798e */ /* 0x000fe2000c12e110 */
[----:B------:R-:W-:Y:S05]  /*18f0*/  EXIT ;  /* 0x000000000000794d */ /* 0x000fea0003800000 */
.L_x_29:
        /* <DEDUP_REMOVED lines=16> */
.L_x_32:


//--------------------- .nv.shared._Z15updateCentroidsPKfmmPfmPKiS3_ --------------------------
	.section	.nv.shared._Z15updateCentroidsPKfmmPfmPKiS3_,"aw",@nobits
	.sectionflags	@""
	.align	16
	.zero		1024


//--------------------- .nv.shared.reserved.0     --------------------------
	.section	.nv.shared.reserved.0,"aw",@nobits
	.weak		__nv_reservedSMEM_offset_0_alias
	.size		__nv_reservedSMEM_offset_0_alias, 0, 64
	.other		__nv_reservedSMEM_offset_0_alias,@"STO_CUDA_RESERVED_SHARED STV_DEFAULT"
__nv_reservedSMEM_offset_0_alias:
	.zero		0
	.zero		64


//--------------------- .nv.shared._Z14assignClustersPKfmmS0_mPiS1_ --------------------------
	.section	.nv.shared._Z14assignClustersPKfmmS0_mPiS1_,"aw",@nobits
	.sectionflags	@""
	.align	16
	.zero		1024


//--------------------- .nv.constant0._Z15updateCentroidsPKfmmPfmPKiS3_ --------------------------
	.section	.nv.constant0._Z15updateCentroidsPKfmmPfmPKiS3_,"a",@progbits
	.sectionflags	@""
	.align	4
.nv.constant0._Z15updateCentroidsPKfmmPfmPKiS3_:
	.zero		952


//--------------------- .nv.constant0._Z14assignClustersPKfmmS0_mPiS1_ --------------------------
	.section	.nv.constant0._Z14assignClustersPKfmmS0_mPiS1_,"a",@progbits
	.sectionflags	@""
	.align	4
.nv.constant0._Z14assignClustersPKfmmS0_mPiS1_:
	.zero		952


//--------------------- SYMBOLS --------------------------

	.type		.nv.reservedSmem.offset0,@object
	.size		.nv.reservedSmem.offset0,0x4
	.type		.nv.reservedSmem.cap,@object
	.size		.nv.reservedSmem.cap,0x4
